	.target	sm_90a

	.elftype	@"ET_EXEC"


//--------------------- .note.nv.tkinfo           --------------------------
	.section	.note.nv.tkinfo,"",@"SHT_NOTE"
	.sectionflags	@"SHF_NOTE_NV_TKINFO"
	.tkinfo
        /*0018*/ 	.word	0x00000002
        /*0030*/ 	.string	""
        /*0030*/ 	.string	"ptxas"
        /*0030*/ 	.string	"Cuda compilation tools, release 13.0, V13.0.88"
        /*0030*/ 	.string	"Build cuda_13.0.r13.0/compiler.36424714_0"
        /*0030*/ 	.string	"-arch sm_90a -m 64 "



//--------------------- .note.nv.cuinfo           --------------------------
	.section	.note.nv.cuinfo,"",@"SHT_NOTE"
	.sectionflags	@"SHF_NOTE_NV_CUINFO"
        /*0018*/ 	.short	0x0002
        /*001a*/ 	.short	0x005a
        /*001c*/ 	.short	0x0082
	.zero		2


//--------------------- .nv.info                  --------------------------
	.section	.nv.info,"",@"SHT_CUDA_INFO"
	.align	4


	//----- nvinfo : EIATTR_REGCOUNT
	.align		4
        /*0000*/ 	.byte	0x04, 0x2f
        /*0002*/ 	.short	(.L_15 - .L_14)
	.align		4
.L_14:
        /*0004*/ 	.word	index@(_ZN7cutlass13device_kernelINS_4gemm6kernel13GemmUniversalIN4cute5tupleIJiiiiEEENS1_10collective13CollectiveMmaINS1_34MainloopSm90TmaGmmaWarpSpecializedILi5ENS5_IJNS4_1CILi1EEENSA_ILi2EEESB_EEENS1_32KernelTmaWarpSpecializedPingpongEEENS5_IJNSA_ILi64EEENSA_ILi256EEENSA_ILi128EEEEEEaNS5_IJlSB_lEEEaSK_NS4_8TiledMMAINS4_8MMA_AtomIJNS4_4SM904GMMA27MMA_64x256x32_S32S8S8_SS_TNEEEENS4_6LayoutINS5_IJSB_SB_SB_EEENS5_IJNSA_ILi0EEEST_ST_EEEEENS5_IJNS4_10UnderscoreESW_SW_EEEEENS4_23SM90_TMA_LOAD_MULTICASTENS4_14ComposedLayoutINS4_7SwizzleILi3ELi4ELi3EEENS4_18smem_ptr_flag_bitsILi8EEENSR_INS5_IJNSA_ILi8EEESI_EEENS5_IJSI_SB_EEEEEEEvNS4_8identityENS4_13SM90_TMA_LOADES19_vS1A_EENS_8epilogue10collective6detail29Sm90TmaWarpSpecializedAdapterINS1E_15DefaultEpilogueIaSK_SK_NS1D_6thread17LinearCombinationIaLi1EiiLNS1I_9ScaleType4KindE0ELNS_15FloatRoundStyleE2EaEENS1_15EpilogueDefaultEEEEEvvEEEEvNT_6ParamsE)
        /*0008*/ 	.word	0x000000a8


	//----- nvinfo : EIATTR_FRAME_SIZE
	.align		4
.L_15:
        /*000c*/ 	.byte	0x04, 0x11
        /*000e*/ 	.short	(.L_17 - .L_16)
	.align		4
.L_16:
        /*0010*/ 	.word	index@(_ZN7cutlass13device_kernelINS_4gemm6kernel13GemmUniversalIN4cute5tupleIJiiiiEEENS1_10collective13CollectiveMmaINS1_34MainloopSm90TmaGmmaWarpSpecializedILi5ENS5_IJNS4_1CILi1EEENSA_ILi2EEESB_EEENS1_32KernelTmaWarpSpecializedPingpongEEENS5_IJNSA_ILi64EEENSA_ILi256EEENSA_ILi128EEEEEEaNS5_IJlSB_lEEEaSK_NS4_8TiledMMAINS4_8MMA_AtomIJNS4_4SM904GMMA27MMA_64x256x32_S32S8S8_SS_TNEEEENS4_6LayoutINS5_IJSB_SB_SB_EEENS5_IJNSA_ILi0EEEST_ST_EEEEENS5_IJNS4_10UnderscoreESW_SW_EEEEENS4_23SM90_TMA_LOAD_MULTICASTENS4_14ComposedLayoutINS4_7SwizzleILi3ELi4ELi3EEENS4_18smem_ptr_flag_bitsILi8EEENSR_INS5_IJNSA_ILi8EEESI_EEENS5_IJSI_SB_EEEEEEEvNS4_8identityENS4_13SM90_TMA_LOADES19_vS1A_EENS_8epilogue10collective6detail29Sm90TmaWarpSpecializedAdapterINS1E_15DefaultEpilogueIaSK_SK_NS1D_6thread17LinearCombinationIaLi1EiiLNS1I_9ScaleType4KindE0ELNS_15FloatRoundStyleE2EaEENS1_15EpilogueDefaultEEEEEvvEEEEvNT_6ParamsE)
        /*0014*/ 	.word	0x00000008


	//----- nvinfo : EIATTR_MIN_STACK_SIZE
	.align		4
.L_17:
        /*0018*/ 	.byte	0x04, 0x12
        /*001a*/ 	.short	(.L_19 - .L_18)
	.align		4
.L_18:
        /*001c*/ 	.word	index@(_ZN7cutlass13device_kernelINS_4gemm6kernel13GemmUniversalIN4cute5tupleIJiiiiEEENS1_10collective13CollectiveMmaINS1_34MainloopSm90TmaGmmaWarpSpecializedILi5ENS5_IJNS4_1CILi1EEENSA_ILi2EEESB_EEENS1_32KernelTmaWarpSpecializedPingpongEEENS5_IJNSA_ILi64EEENSA_ILi256EEENSA_ILi128EEEEEEaNS5_IJlSB_lEEEaSK_NS4_8TiledMMAINS4_8MMA_AtomIJNS4_4SM904GMMA27MMA_64x256x32_S32S8S8_SS_TNEEEENS4_6LayoutINS5_IJSB_SB_SB_EEENS5_IJNSA_ILi0EEEST_ST_EEEEENS5_IJNS4_10UnderscoreESW_SW_EEEEENS4_23SM90_TMA_LOAD_MULTICASTENS4_14ComposedLayoutINS4_7SwizzleILi3ELi4ELi3EEENS4_18smem_ptr_flag_bitsILi8EEENSR_INS5_IJNSA_ILi8EEESI_EEENS5_IJSI_SB_EEEEEEEvNS4_8identityENS4_13SM90_TMA_LOADES19_vS1A_EENS_8epilogue10collective6detail29Sm90TmaWarpSpecializedAdapterINS1E_15DefaultEpilogueIaSK_SK_NS1D_6thread17LinearCombinationIaLi1EiiLNS1I_9ScaleType4KindE0ELNS_15FloatRoundStyleE2EaEENS1_15EpilogueDefaultEEEEEvvEEEEvNT_6ParamsE)
        /*0020*/ 	.word	0x00000008
.L_19:


//--------------------- .nv.compat                --------------------------
	.section	.nv.compat,"",@"SHT_CUDA_COMPAT_INFO"
	.align	4
        /*0000*/ 	.byte	0x02, 0x09, 0x01, 0x00, 0x02, 0x02, 0x04, 0x00, 0x02, 0x05, 0x05, 0x00, 0x03, 0x07, 0x01, 0x01
        /*0010*/ 	.byte	0x02, 0x03, 0x01, 0x00, 0x02, 0x06, 0x01, 0x00, 0x04, 0x0b, 0x08, 0x00, 0x00, 0x00, 0x00, 0x00
        /*0020*/ 	.byte	0x00, 0x00, 0x00, 0x00


//--------------------- .nv.info._ZN7cutlass13device_kernelINS_4gemm6kernel13GemmUniversalIN4cute5tupleIJiiiiEEENS1_10collective13CollectiveMmaINS1_34MainloopSm90TmaGmmaWarpSpecializedILi5ENS5_IJNS4_1CILi1EEENSA_ILi2EEESB_EEENS1_32KernelTmaWarpSpecializedPingpongEEENS5_IJNSA_ILi64EEENSA_ILi256EEENSA_ILi128EEEEEEaNS5_IJlSB_lEEEaSK_NS4_8TiledMMAINS4_8MMA_AtomIJNS4_4SM904GMMA27MMA_64x256x32_S32S8S8_SS_TNEEEENS4_6LayoutINS5_IJSB_SB_SB_EEENS5_IJNSA_ILi0EEEST_ST_EEEEENS5_IJNS4_10UnderscoreESW_SW_EEEEENS4_23SM90_TMA_LOAD_MULTICASTENS4_14ComposedLayoutINS4_7SwizzleILi3ELi4ELi3EEENS4_18smem_ptr_flag_bitsILi8EEENSR_INS5_IJNSA_ILi8EEESI_EEENS5_IJSI_SB_EEEEEEEvNS4_8identityENS4_13SM90_TMA_LOADES19_vS1A_EENS_8epilogue10collective6detail29Sm90TmaWarpSpecializedAdapterINS1E_15DefaultEpilogueIaSK_SK_NS1D_6thread17LinearCombinationIaLi1EiiLNS1I_9ScaleType4KindE0ELNS_15FloatRoundStyleE2EaEENS1_15EpilogueDefaultEEEEEvvEEEEvNT_6ParamsE --------------------------
	.section	.nv.info._ZN7cutlass13device_kernelINS_4gemm6kernel13GemmUniversalIN4cute5tupleIJiiiiEEENS1_10collective13CollectiveMmaINS1_34MainloopSm90TmaGmmaWarpSpecializedILi5ENS5_IJNS4_1CILi1EEENSA_ILi2EEESB_EEENS1_32KernelTmaWarpSpecializedPingpongEEENS5_IJNSA_ILi64EEENSA_ILi256EEENSA_ILi128EEEEEEaNS5_IJlSB_lEEEaSK_NS4_8TiledMMAINS4_8MMA_AtomIJNS4_4SM904GMMA27MMA_64x256x32_S32S8S8_SS_TNEEEENS4_6LayoutINS5_IJSB_SB_SB_EEENS5_IJNSA_ILi0EEEST_ST_EEEEENS5_IJNS4_10UnderscoreESW_SW_EEEEENS4_23SM90_TMA_LOAD_MULTICASTENS4_14ComposedLayoutINS4_7SwizzleILi3ELi4ELi3EEENS4_18smem_ptr_flag_bitsILi8EEENSR_INS5_IJNSA_ILi8EEESI_EEENS5_IJSI_SB_EEEEEEEvNS4_8identityENS4_13SM90_TMA_LOADES19_vS1A_EENS_8epilogue10collective6detail29Sm90TmaWarpSpecializedAdapterINS1E_15DefaultEpilogueIaSK_SK_NS1D_6thread17LinearCombinationIaLi1EiiLNS1I_9ScaleType4KindE0ELNS_15FloatRoundStyleE2EaEENS1_15EpilogueDefaultEEEEEvvEEEEvNT_6ParamsE,"",@"SHT_CUDA_INFO"
	.sectionflags	@""
	.align	4


	//----- nvinfo : EIATTR_CUDA_API_VERSION
	.align		4
        /*0000*/ 	.byte	0x04, 0x37
        /*0002*/ 	.short	(.L_21 - .L_20)
.L_20:
        /*0004*/ 	.word	0x00000082


	//----- nvinfo : EIATTR_KPARAM_INFO
	.align		4
.L_21:
        /*0008*/ 	.byte	0x04, 0x17
        /*000a*/ 	.short	(.L_23 - .L_22)
.L_22:
        /*000c*/ 	.word	0x00000000
        /*0010*/ 	.short	0x0000
        /*0012*/ 	.short	0x0070
        /*0014*/ 	.byte	0x00, 0xf0, 0x01, 0x10


	//----- nvinfo : EIATTR_SPARSE_MMA_MASK
	.align		4
.L_23:
        /*0018*/ 	.byte	0x03, 0x50
        /*001a*/ 	.short	0x0000


	//----- nvinfo : EIATTR_MAXREG_COUNT
	.align		4
        /*001c*/ 	.byte	0x03, 0x1b
        /*001e*/ 	.short	0x00a8


	//----- nvinfo : EIATTR_NUM_BARRIERS
	.align		4
        /*0020*/ 	.byte	0x02, 0x4c
        /*0022*/ 	.byte	0x01
	.zero		1


	//----- nvinfo : EIATTR_EXTERNS
	.align		4
        /*0024*/ 	.byte	0x04, 0x0f
        /*0026*/ 	.short	(.L_25 - .L_24)


	//   ....[0]....
	.align		4
.L_24:
        /*0028*/ 	.word	index@(__assertfail)


	//----- nvinfo : EIATTR_ANNOTATIONS
	.align		4
.L_25:
        /*002c*/ 	.byte	0x04, 0x55
        /*002e*/ 	.short	(.L_27 - .L_26)


	//   ....[0]....
.L_26:
        /*0030*/ 	.word	0x00000001
        /*0034*/ 	.byte	0x60, 0x0d, 0x00, 0x00, 0x01, 0x00, 0x00, 0x00, 0x60, 0x85, 0x00, 0x00, 0x01, 0x00, 0x00, 0x00
        /*0044*/ 	.byte	0xe0, 0x91, 0x00, 0x00


	//----- nvinfo : EIATTR_MERCURY_ISA_VERSION
	.align		4
.L_27:
        /*0048*/ 	.byte	0x03, 0x5f
        /*004a*/ 	.short	0x0101


	//----- nvinfo : EIATTR_INT_WARP_WIDE_INSTR_OFFSETS
	.align		4
        /*004c*/ 	.byte	0x04, 0x31
        /*004e*/ 	.short	(.L_29 - .L_28)


	//   ....[0]....
.L_28:
        /*0050*/ 	.word	0x000004b0


	//   ....[1]....
        /*0054*/ 	.word	0x000004f0


	//   ....[2]....
        /*0058*/ 	.word	0x00000630


	//   ....[3]....
        /*005c*/ 	.word	0x00000640


	//   ....[4]....
        /*0060*/ 	.word	0x00000660


	//   ....[5]....
        /*0064*/ 	.word	0x00000680


	//   ....[6]....
        /*0068*/ 	.word	0x00000730


	//   ....[7]....
        /*006c*/ 	.word	0x00000780


	//   ....[8]....
        /*0070*/ 	.word	0x00001fd0


	//----- nvinfo : EIATTR_COOP_GROUP_MASK_REGIDS
	.align		4
.L_29:
        /*0074*/ 	.byte	0x04, 0x29
        /*0076*/ 	.short	(.L_31 - .L_30)


	//   ....[0]....
.L_30:
        /*0078*/ 	.word	0xffffffff


	//   ....[1]....
        /*007c*/ 	.word	0xffffffff


	//   ....[2]....
        /*0080*/ 	.word	0xffffffff


	//   ....[3]....
        /*0084*/ 	.word	0xffffffff


	//   ....[4]....
        /*0088*/ 	.word	0xffffffff


	//   ....[5]....
        /*008c*/ 	.word	0xffffffff


	//   ....[6]....
        /*0090*/ 	.word	0xffffffff


	//----- nvinfo : EIATTR_COOP_GROUP_INSTR_OFFSETS
	.align		4
.L_31:
        /*0094*/ 	.byte	0x04, 0x28
        /*0096*/ 	.short	(.L_33 - .L_32)


	//   ....[0]....
.L_32:
        /*0098*/ 	.word	0x00000070


	//   ....[1]....
        /*009c*/ 	.word	0x00000080


	//   ....[2]....
        /*00a0*/ 	.word	0x00000140


	//   ....[3]....
        /*00a4*/ 	.word	0x000002f0


	//   ....[4]....
        /*00a8*/ 	.word	0x00000330


	//   ....[5]....
        /*00ac*/ 	.word	0x000007d0


	//   ....[6]....
        /*00b0*/ 	.word	0x00000900


	//----- nvinfo : EIATTR_REG_RECONFIG
	.align		4
.L_33:
        /*00b4*/ 	.byte	0x01, 0x54
	.zero		2


	//----- nvinfo : EIATTR_SYSCALL_OFFSETS
	.align		4
        /*00b8*/ 	.byte	0x04, 0x46
        /*00ba*/ 	.short	(.L_35 - .L_34)


	//   ....[0]....
.L_34:
        /*00bc*/ 	.word	0x00001780


	//----- nvinfo : EIATTR_MBARRIER_INSTR_OFFSETS
	.align		4
.L_35:
        /*00c0*/ 	.byte	0x04, 0x39
        /*00c2*/ 	.short	(.L_37 - .L_36)


	//   ....[0]....
.L_36:
        /*00c4*/ 	.word	0x00000240
        /*00c8*/ 	.word	0x000000ff
        /*00cc*/ 	.word	0x00000000
        /*00d0*/ 	.short	0x0100
        /*00d2*/ 	.byte	0x08
	.zero		1


	//   ....[1]....
        /*00d4*/ 	.word	0x00000250
        /*00d8*/ 	.word	0x000000ff
        /*00dc*/ 	.word	0x00000028
        /*00e0*/ 	.short	0x0100
        /*00e2*/ 	.byte	0x08
	.zero		1


	//   ....[2]....
        /*00e4*/ 	.word	0x00000260
        /*00e8*/ 	.word	0x000000ff
        /*00ec*/ 	.word	0x00000008
        /*00f0*/ 	.short	0x0100
        /*00f2*/ 	.byte	0x08
	.zero		1


	//   ....[3]....
        /*00f4*/ 	.word	0x00000270
        /*00f8*/ 	.word	0x000000ff
        /*00fc*/ 	.word	0x00000030
        /*0100*/ 	.short	0x0100
        /*0102*/ 	.byte	0x08
	.zero		1


	//   ....[4]....
        /*0104*/ 	.word	0x00000280
        /*0108*/ 	.word	0x000000ff
        /*010c*/ 	.word	0x00000010
        /*0110*/ 	.short	0x0100
        /*0112*/ 	.byte	0x08
	.zero		1


	//   ....[5]....
        /*0114*/ 	.word	0x00000290
        /*0118*/ 	.word	0x000000ff
        /*011c*/ 	.word	0x00000038
        /*0120*/ 	.short	0x0100
        /*0122*/ 	.byte	0x08
	.zero		1


	//   ....[6]....
        /*0124*/ 	.word	0x000002a0
        /*0128*/ 	.word	0x000000ff
        /*012c*/ 	.word	0x00000018
        /*0130*/ 	.short	0x0100
        /*0132*/ 	.byte	0x08
	.zero		1


	//   ....[7]....
        /*0134*/ 	.word	0x000002b0
        /*0138*/ 	.word	0x000000ff
        /*013c*/ 	.word	0x00000040
        /*0140*/ 	.short	0x0100
        /*0142*/ 	.byte	0x08
	.zero		1


	//   ....[8]....
        /*0144*/ 	.word	0x000002c0
        /*0148*/ 	.word	0x000000ff
        /*014c*/ 	.word	0x00000020
        /*0150*/ 	.short	0x0100
        /*0152*/ 	.byte	0x08
	.zero		1


	//   ....[9]....
        /*0154*/ 	.word	0x000002d0
        /*0158*/ 	.word	0x000000ff
        /*015c*/ 	.word	0x00000048
        /*0160*/ 	.short	0x0100
        /*0162*/ 	.byte	0x08
	.zero		1


	//   ....[10]....
        /*0164*/ 	.word	0x000007b0
        /*0168*/ 	.word	0x000000ff
        /*016c*/ 	.word	0x00000080
        /*0170*/ 	.short	0x0100
        /*0172*/ 	.byte	0x08
	.zero		1


	//   ....[11]....
        /*0174*/ 	.word	0x00000850
        /*0178*/ 	.word	0x000000ff
        /*017c*/ 	.word	0x00000088
        /*0180*/ 	.short	0x0100
        /*0182*/ 	.byte	0x08
	.zero		1


	//   ....[12]....
        /*0184*/ 	.word	0x00000880
        /*0188*/ 	.word	0x000000ff
        /*018c*/ 	.word	0x00000060
        /*0190*/ 	.short	0x0100
        /*0192*/ 	.byte	0x09
	.zero		1


	//   ....[13]....
        /*0194*/ 	.word	0x00000890
        /*0198*/ 	.word	0x000000ff
        /*019c*/ 	.word	0x00000068
        /*01a0*/ 	.short	0x0100
        /*01a2*/ 	.byte	0x09
	.zero		1


	//   ....[14]....
        /*01a4*/ 	.word	0x000008a0
        /*01a8*/ 	.word	0x000000ff
        /*01ac*/ 	.word	0x00000070
        /*01b0*/ 	.short	0x0100
        /*01b2*/ 	.byte	0x09
	.zero		1


	//   ....[15]....
        /*01b4*/ 	.word	0x000008b0
        /*01b8*/ 	.word	0x000000ff
        /*01bc*/ 	.word	0x00000078
        /*01c0*/ 	.short	0x0100
        /*01c2*/ 	.byte	0x09
	.zero		1


	//   ....[16]....
        /*01c4*/ 	.word	0x00001660
        /*01c8*/ 	.word	0x000000a1
        /*01cc*/ 	.word	0x00000000
        /*01d0*/ 	.short	0x010a
        /*01d2*/ 	.byte	0x2a
	.zero		1


	//   ....[17]....
        /*01d4*/ 	.word	0x00001810
        /*01d8*/ 	.word	0x00000003
        /*01dc*/ 	.word	0x00000000
        /*01e0*/ 	.short	0x010a
        /*01e2*/ 	.byte	0x3f
	.zero		1


	//   ....[18]....
        /*01e4*/ 	.word	0x00001870
        /*01e8*/ 	.word	0x00000003
        /*01ec*/ 	.word	0x00000000
        /*01f0*/ 	.short	0x010a
        /*01f2*/ 	.byte	0x3f
	.zero		1


	//   ....[19]....
        /*01f4*/ 	.word	0x00001bd0
        /*01f8*/ 	.word	0x000000ff
        /*01fc*/ 	.word	0x00000000
        /*0200*/ 	.short	0x010a
        /*0202*/ 	.byte	0x04
	.zero		1


	//   ....[20]....
        /*0204*/ 	.word	0x00001c10
        /*0208*/ 	.word	0x000000ff
        /*020c*/ 	.word	0x00000000
        /*0210*/ 	.short	0x010a
        /*0212*/ 	.byte	0x04
	.zero		1


	//   ....[21]....
        /*0214*/ 	.word	0x00001e70
        /*0218*/ 	.word	0x00000005
        /*021c*/ 	.word	0x00000000
        /*0220*/ 	.short	0x0101
        /*0222*/ 	.byte	0x3f
	.zero		1


	//   ....[22]....
        /*0224*/ 	.word	0x00001f70
        /*0228*/ 	.word	0x000000a0
        /*022c*/ 	.word	0x00000000
        /*0230*/ 	.short	0x0101
        /*0232*/ 	.byte	0x2d
	.zero		1


	//   ....[23]....
        /*0234*/ 	.word	0x00002070
        /*0238*/ 	.word	0x00000003
        /*023c*/ 	.word	0x00000000
        /*0240*/ 	.short	0x0101
        /*0242*/ 	.byte	0x3f
	.zero		1


	//   ....[24]....
        /*0244*/ 	.word	0x00002130
        /*0248*/ 	.word	0x000000a1
        /*024c*/ 	.word	0x00000010
        /*0250*/ 	.short	0x010a
        /*0252*/ 	.byte	0x2a
	.zero		1


	//   ....[25]....
        /*0254*/ 	.word	0x00008580
        /*0258*/ 	.word	0x000000a2
        /*025c*/ 	.word	0x00000000
        /*0260*/ 	.short	0x0101
        /*0262*/ 	.byte	0x2d
	.zero		1


	//   ....[26]....
        /*0264*/ 	.word	0x00008f30
        /*0268*/ 	.word	0x0000000d
        /*026c*/ 	.word	0x00000028
        /*0270*/ 	.short	0x010a
        /*0272*/ 	.byte	0x3f
	.zero		1


	//   ....[27]....
        /*0274*/ 	.word	0x000092f0
        /*0278*/ 	.word	0x00000005
        /*027c*/ 	.word	0x00000088
        /*0280*/ 	.short	0x0101
        /*0282*/ 	.byte	0x3f
	.zero		1


	//   ....[28]....
        /*0284*/ 	.word	0x00009a80
        /*0288*/ 	.word	0x00000007
        /*028c*/ 	.word	0x00000000
        /*0290*/ 	.short	0x010a
        /*0292*/ 	.byte	0x3f
	.zero		1


	//   ....[29]....
        /*0294*/ 	.word	0x00009b00
        /*0298*/ 	.word	0x00000008
        /*029c*/ 	.word	0x00000000
        /*02a0*/ 	.short	0x010a
        /*02a2*/ 	.byte	0x3f
	.zero		1


	//   ....[30]....
        /*02a4*/ 	.word	0x00009b90
        /*02a8*/ 	.word	0x00000009
        /*02ac*/ 	.word	0x00000000
        /*02b0*/ 	.short	0x010a
        /*02b2*/ 	.byte	0x3f
	.zero		1


	//   ....[31]....
        /*02b4*/ 	.word	0x00009c20
        /*02b8*/ 	.word	0x00000006
        /*02bc*/ 	.word	0x00000000
        /*02c0*/ 	.short	0x010a
        /*02c2*/ 	.byte	0x3f
	.zero		1


	//   ....[32]....
        /*02c4*/ 	.word	0x00009cb0
        /*02c8*/ 	.word	0x00000003
        /*02cc*/ 	.word	0x00000000
        /*02d0*/ 	.short	0x010a
        /*02d2*/ 	.byte	0x3f
	.zero		1


	//   ....[33]....
        /*02d4*/ 	.word	0x00009d10
        /*02d8*/ 	.word	0x0000009f
        /*02dc*/ 	.word	0x00000000
        /*02e0*/ 	.short	0x010a
        /*02e2*/ 	.byte	0x3f
	.zero		1


	//   ....[34]....
        /*02e4*/ 	.word	0x00009d60
        /*02e8*/ 	.word	0x00000003
        /*02ec*/ 	.word	0x00000000
        /*02f0*/ 	.short	0x010a
        /*02f2*/ 	.byte	0x3f
	.zero		1


	//   ....[35]....
        /*02f4*/ 	.word	0x00009dc0
        /*02f8*/ 	.word	0x00000005
        /*02fc*/ 	.word	0x00000000
        /*0300*/ 	.short	0x010a
        /*0302*/ 	.byte	0x3f
	.zero		1


	//   ....[36]....
        /*0304*/ 	.word	0x00009e10
        /*0308*/ 	.word	0x0000009f
        /*030c*/ 	.word	0x00000010
        /*0310*/ 	.short	0x010a
        /*0312*/ 	.byte	0x3f
	.zero		1


	//   ....[37]....
        /*0314*/ 	.word	0x00009ee0
        /*0318*/ 	.word	0x0000000d
        /*031c*/ 	.word	0x00000028
        /*0320*/ 	.short	0x010a
        /*0322*/ 	.byte	0x3f
	.zero		1


	//   ....[38]....
        /*0324*/ 	.word	0x00009fb0
        /*0328*/ 	.word	0x00000007
        /*032c*/ 	.word	0x00000000
        /*0330*/ 	.short	0x010a
        /*0332*/ 	.byte	0x3f
	.zero		1


	//   ....[39]....
        /*0334*/ 	.word	0x0000a000
        /*0338*/ 	.word	0x00000008
        /*033c*/ 	.word	0x00000000
        /*0340*/ 	.short	0x010a
        /*0342*/ 	.byte	0x3f
	.zero		1


	//   ....[40]....
        /*0344*/ 	.word	0x0000a050
        /*0348*/ 	.word	0x00000009
        /*034c*/ 	.word	0x00000000
        /*0350*/ 	.short	0x010a
        /*0352*/ 	.byte	0x3f
	.zero		1


	//   ....[41]....
        /*0354*/ 	.word	0x0000a0a0
        /*0358*/ 	.word	0x00000006
        /*035c*/ 	.word	0x00000000
        /*0360*/ 	.short	0x010a
        /*0362*/ 	.byte	0x3f
	.zero		1


	//----- nvinfo : EIATTR_NUM_MBARRIERS
	.align		4
.L_37:
        /*0364*/ 	.byte	0x03, 0x38
        /*0366*/ 	.short	0x0010


	//----- nvinfo : EIATTR_EXIT_INSTR_OFFSETS
	.align		4
        /*0368*/ 	.byte	0x04, 0x1c
        /*036a*/ 	.short	(.L_39 - .L_38)


	//   ....[0]....
.L_38:
        /*036c*/ 	.word	0x000013a0


	//   ....[1]....
        /*0370*/ 	.word	0x00001400


	//   ....[2]....
        /*0374*/ 	.word	0x00008c10


	//   ....[3]....
        /*0378*/ 	.word	0x00008c40


	//   ....[4]....
        /*037c*/ 	.word	0x00009d00


	//----- nvinfo : EIATTR_MAX_THREADS
	.align		4
.L_39:
        /*0380*/ 	.byte	0x04, 0x05
        /*0382*/ 	.short	(.L_41 - .L_40)
.L_40:
        /*0384*/ 	.word	0x00000180
        /*0388*/ 	.word	0x00000001
        /*038c*/ 	.word	0x00000001


	//----- nvinfo : EIATTR_CRS_STACK_SIZE
	.align		4
.L_41:
        /*0390*/ 	.byte	0x04, 0x1e
        /*0392*/ 	.short	(.L_43 - .L_42)
.L_42:
        /*0394*/ 	.word	0x00000000


	//----- nvinfo : EIATTR_CBANK_PARAM_SIZE
	.align		4
.L_43:
        /*0398*/ 	.byte	0x03, 0x19
        /*039a*/ 	.short	0x0470


	//----- nvinfo : EIATTR_PARAM_CBANK
	.align		4
        /*039c*/ 	.byte	0x04, 0x0a
        /*039e*/ 	.short	(.L_45 - .L_44)
	.align		4
.L_44:
        /*03a0*/ 	.word	index@(.nv.constant0._ZN7cutlass13device_kernelINS_4gemm6kernel13GemmUniversalIN4cute5tupleIJiiiiEEENS1_10collective13CollectiveMmaINS1_34MainloopSm90TmaGmmaWarpSpecializedILi5ENS5_IJNS4_1CILi1EEENSA_ILi2EEESB_EEENS1_32KernelTmaWarpSpecializedPingpongEEENS5_IJNSA_ILi64EEENSA_ILi256EEENSA_ILi128EEEEEEaNS5_IJlSB_lEEEaSK_NS4_8TiledMMAINS4_8MMA_AtomIJNS4_4SM904GMMA27MMA_64x256x32_S32S8S8_SS_TNEEEENS4_6LayoutINS5_IJSB_SB_SB_EEENS5_IJNSA_ILi0EEEST_ST_EEEEENS5_IJNS4_10UnderscoreESW_SW_EEEEENS4_23SM90_TMA_LOAD_MULTICASTENS4_14ComposedLayoutINS4_7SwizzleILi3ELi4ELi3EEENS4_18smem_ptr_flag_bitsILi8EEENSR_INS5_IJNSA_ILi8EEESI_EEENS5_IJSI_SB_EEEEEEEvNS4_8identityENS4_13SM90_TMA_LOADES19_vS1A_EENS_8epilogue10collective6detail29Sm90TmaWarpSpecializedAdapterINS1E_15DefaultEpilogueIaSK_SK_NS1D_6thread17LinearCombinationIaLi1EiiLNS1I_9ScaleType4KindE0ELNS_15FloatRoundStyleE2EaEENS1_15EpilogueDefaultEEEEEvvEEEEvNT_6ParamsE)
        /*03a4*/ 	.short	0x0210
        /*03a6*/ 	.short	0x0470


	//----- nvinfo : EIATTR_SW_WAR
	.align		4
.L_45:
        /*03a8*/ 	.byte	0x04, 0x36
        /*03aa*/ 	.short	(.L_47 - .L_46)
.L_46:
        /*03ac*/ 	.word	0x00000008
.L_47:


//--------------------- .nv.callgraph             --------------------------
	.section	.nv.callgraph,"",@"SHT_CUDA_CALLGRAPH"
	.align	4
	.sectionentsize	8
	.align		4
        /*0000*/ 	.word	0x00000000
	.align		4
        /*0004*/ 	.word	0xffffffff
	.align		4
        /*0008*/ 	.word	index@(_ZN7cutlass13device_kernelINS_4gemm6kernel13GemmUniversalIN4cute5tupleIJiiiiEEENS1_10collective13CollectiveMmaINS1_34MainloopSm90TmaGmmaWarpSpecializedILi5ENS5_IJNS4_1CILi1EEENSA_ILi2EEESB_EEENS1_32KernelTmaWarpSpecializedPingpongEEENS5_IJNSA_ILi64EEENSA_ILi256EEENSA_ILi128EEEEEEaNS5_IJlSB_lEEEaSK_NS4_8TiledMMAINS4_8MMA_AtomIJNS4_4SM904GMMA27MMA_64x256x32_S32S8S8_SS_TNEEEENS4_6LayoutINS5_IJSB_SB_SB_EEENS5_IJNSA_ILi0EEEST_ST_EEEEENS5_IJNS4_10UnderscoreESW_SW_EEEEENS4_23SM90_TMA_LOAD_MULTICASTENS4_14ComposedLayoutINS4_7SwizzleILi3ELi4ELi3EEENS4_18smem_ptr_flag_bitsILi8EEENSR_INS5_IJNSA_ILi8EEESI_EEENS5_IJSI_SB_EEEEEEEvNS4_8identityENS4_13SM90_TMA_LOADES19_vS1A_EENS_8epilogue10collective6detail29Sm90TmaWarpSpecializedAdapterINS1E_15DefaultEpilogueIaSK_SK_NS1D_6thread17LinearCombinationIaLi1EiiLNS1I_9ScaleType4KindE0ELNS_15FloatRoundStyleE2EaEENS1_15EpilogueDefaultEEEEEvvEEEEvNT_6ParamsE)
	.align		4
        /*000c*/ 	.word	index@(__assertfail)
	.align		4
        /*0010*/ 	.word	0x00000000
	.align		4
        /*0014*/ 	.word	0xfffffffe
	.align		4
        /*0018*/ 	.word	0x00000000
	.align		4
        /*001c*/ 	.word	0xfffffffd
	.align		4
        /*0020*/ 	.word	0x00000000
	.align		4
        /*0024*/ 	.word	0xfffffffc


//--------------------- .nv.constant4             --------------------------
	.section	.nv.constant4,"a",@progbits
	.align	8
	.align		8
.nv.constant4:
        /*0000*/ 	.dword	__assertfail
	.align		8
        /*0008*/ 	.dword	__unnamed_1
	.align		8
        /*0010*/ 	.dword	_ZN39_INTERNAL_858a95ec_4_k_cu_4c6849c4_47844cuda3std3__45__cpo5beginE
	.align		8
        /*0018*/ 	.dword	_ZN39_INTERNAL_858a95ec_4_k_cu_4c6849c4_47844cuda3std3__45__cpo3endE
	.align		8
        /*0020*/ 	.dword	_ZN39_INTERNAL_858a95ec_4_k_cu_4c6849c4_47844cuda3std3__45__cpo6cbeginE
	.align		8
        /*0028*/ 	.dword	_ZN39_INTERNAL_858a95ec_4_k_cu_4c6849c4_47844cuda3std3__45__cpo4cendE
	.align		8
        /*0030*/ 	.dword	_ZN39_INTERNAL_858a95ec_4_k_cu_4c6849c4_47844cuda3std3__441_GLOBAL__N__858a95ec_4_k_cu_4c6849c4_47846ignoreE
	.align		8
        /*0038*/ 	.dword	_ZN39_INTERNAL_858a95ec_4_k_cu_4c6849c4_47844cuda3std3__419piecewise_constructE
	.align		8
        /*0040*/ 	.dword	_ZN39_INTERNAL_858a95ec_4_k_cu_4c6849c4_47844cuda3std3__48in_placeE
	.align		8
        /*0048*/ 	.dword	_ZN39_INTERNAL_858a95ec_4_k_cu_4c6849c4_47844cuda3std6ranges3__45__cpo4swapE
	.align		8
        /*0050*/ 	.dword	_ZN39_INTERNAL_858a95ec_4_k_cu_4c6849c4_47844cuda3std6ranges3__45__cpo9iter_moveE
	.align		8
        /*0058*/ 	.dword	_ZN39_INTERNAL_858a95ec_4_k_cu_4c6849c4_47844cute7productE
	.align		8
        /*0060*/ 	.dword	_ZN39_INTERNAL_858a95ec_4_k_cu_4c6849c4_47844cute1_E
	.align		8
        /*0068*/ 	.dword	$str$22
	.align		8
        /*0070*/ 	.dword	$str$23


//--------------------- .text._ZN7cutlass13device_kernelINS_4gemm6kernel13GemmUniversalIN4cute5tupleIJiiiiEEENS1_10collective13CollectiveMmaINS1_34MainloopSm90TmaGmmaWarpSpecializedILi5ENS5_IJNS4_1CILi1EEENSA_ILi2EEESB_EEENS1_32KernelTmaWarpSpecializedPingpongEEENS5_IJNSA_ILi64EEENSA_ILi256EEENSA_ILi128EEEEEEaNS5_IJlSB_lEEEaSK_NS4_8TiledMMAINS4_8MMA_AtomIJNS4_4SM904GMMA27MMA_64x256x32_S32S8S8_SS_TNEEEENS4_6LayoutINS5_IJSB_SB_SB_EEENS5_IJNSA_ILi0EEEST_ST_EEEEENS5_IJNS4_10UnderscoreESW_SW_EEEEENS4_23SM90_TMA_LOAD_MULTICASTENS4_14ComposedLayoutINS4_7SwizzleILi3ELi4ELi3EEENS4_18smem_ptr_flag_bitsILi8EEENSR_INS5_IJNSA_ILi8EEESI_EEENS5_IJSI_SB_EEEEEEEvNS4_8identityENS4_13SM90_TMA_LOADES19_vS1A_EENS_8epilogue10collective6detail29Sm90TmaWarpSpecializedAdapterINS1E_15DefaultEpilogueIaSK_SK_NS1D_6thread17LinearCombinationIaLi1EiiLNS1I_9ScaleType4KindE0ELNS_15FloatRoundStyleE2EaEENS1_15EpilogueDefaultEEEEEvvEEEEvNT_6ParamsE --------------------------
	.section	.text._ZN7cutlass13device_kernelINS_4gemm6kernel13GemmUniversalIN4cute5tupleIJiiiiEEENS1_10collective13CollectiveMmaINS1_34MainloopSm90TmaGmmaWarpSpecializedILi5ENS5_IJNS4_1CILi1EEENSA_ILi2EEESB_EEENS1_32KernelTmaWarpSpecializedPingpongEEENS5_IJNSA_ILi64EEENSA_ILi256EEENSA_ILi128EEEEEEaNS5_IJlSB_lEEEaSK_NS4_8TiledMMAINS4_8MMA_AtomIJNS4_4SM904GMMA27MMA_64x256x32_S32S8S8_SS_TNEEEENS4_6LayoutINS5_IJSB_SB_SB_EEENS5_IJNSA_ILi0EEEST_ST_EEEEENS5_IJNS4_10UnderscoreESW_SW_EEEEENS4_23SM90_TMA_LOAD_MULTICASTENS4_14ComposedLayoutINS4_7SwizzleILi3ELi4ELi3EEENS4_18smem_ptr_flag_bitsILi8EEENSR_INS5_IJNSA_ILi8EEESI_EEENS5_IJSI_SB_EEEEEEEvNS4_8identityENS4_13SM90_TMA_LOADES19_vS1A_EENS_8epilogue10collective6detail29Sm90TmaWarpSpecializedAdapterINS1E_15DefaultEpilogueIaSK_SK_NS1D_6thread17LinearCombinationIaLi1EiiLNS1I_9ScaleType4KindE0ELNS_15FloatRoundStyleE2EaEENS1_15EpilogueDefaultEEEEEvvEEEEvNT_6ParamsE,"ax",@progbits
	.align	128
.text._ZN7cutlass13device_kernelINS_4gemm6kernel13GemmUniversalIN4cute5tupleIJiiiiEEENS1_10collective13CollectiveMmaINS1_34MainloopSm90TmaGmmaWarpSpecializedILi5ENS5_IJNS4_1CILi1EEENSA_ILi2EEESB_EEENS1_32KernelTmaWarpSpecializedPingpongEEENS5_IJNSA_ILi64EEENSA_ILi256EEENSA_ILi128EEEEEEaNS5_IJlSB_lEEEaSK_NS4_8TiledMMAINS4_8MMA_AtomIJNS4_4SM904GMMA27MMA_64x256x32_S32S8S8_SS_TNEEEENS4_6LayoutINS5_IJSB_SB_SB_EEENS5_IJNSA_ILi0EEEST_ST_EEEEENS5_IJNS4_10UnderscoreESW_SW_EEEEENS4_23SM90_TMA_LOAD_MULTICASTENS4_14ComposedLayoutINS4_7SwizzleILi3ELi4ELi3EEENS4_18smem_ptr_flag_bitsILi8EEENSR_INS5_IJNSA_ILi8EEESI_EEENS5_IJSI_SB_EEEEEEEvNS4_8identityENS4_13SM90_TMA_LOADES19_vS1A_EENS_8epilogue10collective6detail29Sm90TmaWarpSpecializedAdapterINS1E_15DefaultEpilogueIaSK_SK_NS1D_6thread17LinearCombinationIaLi1EiiLNS1I_9ScaleType4KindE0ELNS_15FloatRoundStyleE2EaEENS1_15EpilogueDefaultEEEEEvvEEEEvNT_6ParamsE:
        .type           _ZN7cutlass13device_kernelINS_4gemm6kernel13GemmUniversalIN4cute5tupleIJiiiiEEENS1_10collective13CollectiveMmaINS1_34MainloopSm90TmaGmmaWarpSpecializedILi5ENS5_IJNS4_1CILi1EEENSA_ILi2EEESB_EEENS1_32KernelTmaWarpSpecializedPingpongEEENS5_IJNSA_ILi64EEENSA_ILi256EEENSA_ILi128EEEEEEaNS5_IJlSB_lEEEaSK_NS4_8TiledMMAINS4_8MMA_AtomIJNS4_4SM904GMMA27MMA_64x256x32_S32S8S8_SS_TNEEEENS4_6LayoutINS5_IJSB_SB_SB_EEENS5_IJNSA_ILi0EEEST_ST_EEEEENS5_IJNS4_10UnderscoreESW_SW_EEEEENS4_23SM90_TMA_LOAD_MULTICASTENS4_14ComposedLayoutINS4_7SwizzleILi3ELi4ELi3EEENS4_18smem_ptr_flag_bitsILi8EEENSR_INS5_IJNSA_ILi8EEESI_EEENS5_IJSI_SB_EEEEEEEvNS4_8identityENS4_13SM90_TMA_LOADES19_vS1A_EENS_8epilogue10collective6detail29Sm90TmaWarpSpecializedAdapterINS1E_15DefaultEpilogueIaSK_SK_NS1D_6thread17LinearCombinationIaLi1EiiLNS1I_9ScaleType4KindE0ELNS_15FloatRoundStyleE2EaEENS1_15EpilogueDefaultEEEEEvvEEEEvNT_6ParamsE,@function
        .size           _ZN7cutlass13device_kernelINS_4gemm6kernel13GemmUniversalIN4cute5tupleIJiiiiEEENS1_10collective13CollectiveMmaINS1_34MainloopSm90TmaGmmaWarpSpecializedILi5ENS5_IJNS4_1CILi1EEENSA_ILi2EEESB_EEENS1_32KernelTmaWarpSpecializedPingpongEEENS5_IJNSA_ILi64EEENSA_ILi256EEENSA_ILi128EEEEEEaNS5_IJlSB_lEEEaSK_NS4_8TiledMMAINS4_8MMA_AtomIJNS4_4SM904GMMA27MMA_64x256x32_S32S8S8_SS_TNEEEENS4_6LayoutINS5_IJSB_SB_SB_EEENS5_IJNSA_ILi0EEEST_ST_EEEEENS5_IJNS4_10UnderscoreESW_SW_EEEEENS4_23SM90_TMA_LOAD_MULTICASTENS4_14ComposedLayoutINS4_7SwizzleILi3ELi4ELi3EEENS4_18smem_ptr_flag_bitsILi8EEENSR_INS5_IJNSA_ILi8EEESI_EEENS5_IJSI_SB_EEEEEEEvNS4_8identityENS4_13SM90_TMA_LOADES19_vS1A_EENS_8epilogue10collective6detail29Sm90TmaWarpSpecializedAdapterINS1E_15DefaultEpilogueIaSK_SK_NS1D_6thread17LinearCombinationIaLi1EiiLNS1I_9ScaleType4KindE0ELNS_15FloatRoundStyleE2EaEENS1_15EpilogueDefaultEEEEEvvEEEEvNT_6ParamsE,(.L_x_335 - _ZN7cutlass13device_kernelINS_4gemm6kernel13GemmUniversalIN4cute5tupleIJiiiiEEENS1_10collective13CollectiveMmaINS1_34MainloopSm90TmaGmmaWarpSpecializedILi5ENS5_IJNS4_1CILi1EEENSA_ILi2EEESB_EEENS1_32KernelTmaWarpSpecializedPingpongEEENS5_IJNSA_ILi64EEENSA_ILi256EEENSA_ILi128EEEEEEaNS5_IJlSB_lEEEaSK_NS4_8TiledMMAINS4_8MMA_AtomIJNS4_4SM904GMMA27MMA_64x256x32_S32S8S8_SS_TNEEEENS4_6LayoutINS5_IJSB_SB_SB_EEENS5_IJNSA_ILi0EEEST_ST_EEEEENS5_IJNS4_10UnderscoreESW_SW_EEEEENS4_23SM90_TMA_LOAD_MULTICASTENS4_14ComposedLayoutINS4_7SwizzleILi3ELi4ELi3EEENS4_18smem_ptr_flag_bitsILi8EEENSR_INS5_IJNSA_ILi8EEESI_EEENS5_IJSI_SB_EEEEEEEvNS4_8identityENS4_13SM90_TMA_LOADES19_vS1A_EENS_8epilogue10collective6detail29Sm90TmaWarpSpecializedAdapterINS1E_15DefaultEpilogueIaSK_SK_NS1D_6thread17LinearCombinationIaLi1EiiLNS1I_9ScaleType4KindE0ELNS_15FloatRoundStyleE2EaEENS1_15EpilogueDefaultEEEEEvvEEEEvNT_6ParamsE)
        .other          _ZN7cutlass13device_kernelINS_4gemm6kernel13GemmUniversalIN4cute5tupleIJiiiiEEENS1_10collective13CollectiveMmaINS1_34MainloopSm90TmaGmmaWarpSpecializedILi5ENS5_IJNS4_1CILi1EEENSA_ILi2EEESB_EEENS1_32KernelTmaWarpSpecializedPingpongEEENS5_IJNSA_ILi64EEENSA_ILi256EEENSA_ILi128EEEEEEaNS5_IJlSB_lEEEaSK_NS4_8TiledMMAINS4_8MMA_AtomIJNS4_4SM904GMMA27MMA_64x256x32_S32S8S8_SS_TNEEEENS4_6LayoutINS5_IJSB_SB_SB_EEENS5_IJNSA_ILi0EEEST_ST_EEEEENS5_IJNS4_10UnderscoreESW_SW_EEEEENS4_23SM90_TMA_LOAD_MULTICASTENS4_14ComposedLayoutINS4_7SwizzleILi3ELi4ELi3EEENS4_18smem_ptr_flag_bitsILi8EEENSR_INS5_IJNSA_ILi8EEESI_EEENS5_IJSI_SB_EEEEEEEvNS4_8identityENS4_13SM90_TMA_LOADES19_vS1A_EENS_8epilogue10collective6detail29Sm90TmaWarpSpecializedAdapterINS1E_15DefaultEpilogueIaSK_SK_NS1D_6thread17LinearCombinationIaLi1EiiLNS1I_9ScaleType4KindE0ELNS_15FloatRoundStyleE2EaEENS1_15EpilogueDefaultEEEEEvvEEEEvNT_6ParamsE,@"STO_CUDA_ENTRY STV_DEFAULT"
_ZN7cutlass13device_kernelINS_4gemm6kernel13GemmUniversalIN4cute5tupleIJiiiiEEENS1_10collective13CollectiveMmaINS1_34MainloopSm90TmaGmmaWarpSpecializedILi5ENS5_IJNS4_1CILi1EEENSA_ILi2EEESB_EEENS1_32KernelTmaWarpSpecializedPingpongEEENS5_IJNSA_ILi64EEENSA_ILi256EEENSA_ILi128EEEEEEaNS5_IJlSB_lEEEaSK_NS4_8TiledMMAINS4_8MMA_AtomIJNS4_4SM904GMMA27MMA_64x256x32_S32S8S8_SS_TNEEEENS4_6LayoutINS5_IJSB_SB_SB_EEENS5_IJNSA_ILi0EEEST_ST_EEEEENS5_IJNS4_10UnderscoreESW_SW_EEEEENS4_23SM90_TMA_LOAD_MULTICASTENS4_14ComposedLayoutINS4_7SwizzleILi3ELi4ELi3EEENS4_18smem_ptr_flag_bitsILi8EEENSR_INS5_IJNSA_ILi8EEESI_EEENS5_IJSI_SB_EEEEEEEvNS4_8identityENS4_13SM90_TMA_LOADES19_vS1A_EENS_8epilogue10collective6detail29Sm90TmaWarpSpecializedAdapterINS1E_15DefaultEpilogueIaSK_SK_NS1D_6thread17LinearCombinationIaLi1EiiLNS1I_9ScaleType4KindE0ELNS_15FloatRoundStyleE2EaEENS1_15EpilogueDefaultEEEEEvvEEEEvNT_6ParamsE:
[----:B------:R-:W0:Y:S02]  /*0000*/  LDC R1, c[0x0][0x28] ;  /* 0x00000a00ff017b82 */ /* 0x000e240000000800 */
[----:B0-----:R-:W-:Y:S01]  /*0010*/  VIADD R1, R1, 0xfffffff8 ;  /* 0xfffffff801017836 */ /* 0x001fe20000000000 */
[----:B------:R-:W0:Y:S01]  /*0020*/  S2R R4, SR_TID.X ;  /* 0x0000000000047919 */ /* 0x000e220000002100 */
[----:B------:R-:W-:Y:S01]  /*0030*/  ELECT P0, URZ, PT ;  /* 0x00000000003f782f */ /* 0x000fe20003800000 */
[----:B------:R-:W-:Y:S01]  /*0040*/  BSSY B0, `(.L_x_0) ;  /* 0x000000f000007945 */ /* 0x000fe20003800000 */
[--C-:B0-----:R-:W-:Y:S02]  /*0050*/  SHF.R.U32.HI R2, RZ, 0x5, R4.reuse ;  /* 0x00000005ff027819 */ /* 0x101fe40000011604 */
[----:B------:R-:W-:-:S03]  /*0060*/  SHF.R.U32.HI R7, RZ, 0x7, R4 ;  /* 0x00000007ff077819 */ /* 0x000fc60000011604 */
[----:B------:R-:W0:Y:S04]  /*0070*/  SHFL.IDX PT, R5, R2, RZ, 0x1f ;  /* 0x00001fff02057589 */ /* 0x000e2800000e0000 */
[----:B------:R1:W2:Y:S01]  /*0080*/  SHFL.IDX PT, R10, R7, RZ, 0x1f ;  /* 0x00001fff070a7589 */ /* 0x0002a200000e0000 */
[----:B0-----:R-:W-:-:S13]  /*0090*/  ISETP.NE.OR P0, PT, R5, RZ, !P0 ;  /* 0x000000ff0500720c */ /* 0x001fda0004705670 */
[----:B-12---:R-:W-:Y:S05]  /*00a0*/  @P0 BRA `(.L_x_1) ;  /* 0x0000000000200947 */ /* 0x006fea0003800000 */
[----:B------:R-:W-:Y:S02]  /*00b0*/  ULDC.64 UR4, c[0x0][0x198] ;  /* 0x0000660000047ab9 */ /* 0x000fe40000000a00 */
[----:B------:R-:W-:Y:S02]  /*00c0*/  UIADD3 UR6, UP0, UR4, 0xf0, URZ ;  /* 0x000000f004067890 */ /* 0x000fe4000ff1e03f */
[----:B------:R-:W-:Y:S02]  /*00d0*/  UIADD3 UR4, UP1, UR4, 0x1f0, URZ ;  /* 0x000001f004047890 */ /* 0x000fe4000ff3e03f */
[----:B------:R-:W-:Y:S02]  /*00e0*/  UIADD3.X UR7, URZ, UR5, URZ, UP0, !UPT ;  /* 0x000000053f077290 */ /* 0x000fe400087fe43f */
[----:B------:R-:W-:-:S07]  /*00f0*/  UIADD3.X UR5, URZ, UR5, URZ, UP1, !UPT ;  /* 0x000000053f057290 */ /* 0x000fce0008ffe43f */
[----:B------:R0:W-:Y:S02]  /*0100*/  UTMACCTL.PF [UR6] ;  /* 0x00000000060079b9 */ /* 0x0001e40008040000 */
[----:B------:R0:W-:Y:S02]  /*0110*/  UTMACCTL.PF [UR4] ;  /* 0x00000000040079b9 */ /* 0x0001e40008040000 */
[----:B0-----:R-:W-:Y:S01]  /*0120*/  NOP ;  /* 0x0000000000007918 */ /* 0x001fe20000000000 */
.L_x_1:
[----:B------:R-:W-:Y:S05]  /*0130*/  BSYNC B0 ;  /* 0x0000000000007941 */ /* 0x000fea0003800000 */
.L_x_0:
[----:B------:R-:W0:Y:S02]  /*0140*/  SHFL.IDX PT, R8, R2, RZ, 0x1f ;  /* 0x00001fff02087589 */ /* 0x000e2400000e0000 */
[----:B0-----:R-:W-:-:S13]  /*0150*/  ISETP.NE.AND P0, PT, R8, RZ, PT ;  /* 0x000000ff0800720c */ /* 0x001fda0003f05270 */
[----:B------:R-:W-:Y:S05]  /*0160*/  @P0 BRA `(.L_x_2) ;  /* 0x0000000000600947 */ /* 0x000fea0003800000 */
[----:B------:R-:W0:Y:S01]  /*0170*/  S2UR UR8, SR_CgaCtaId ;  /* 0x00000000000879c3 */ /* 0x000e220000008800 */
[----:B------:R-:W-:Y:S01]  /*0180*/  UMOV UR4, 0x400 ;  /* 0x0000040000047882 */ /* 0x000fe20000000000 */
[----:B------:R-:W-:Y:S01]  /*0190*/  UMOV UR5, 0x1 ;  /* 0x0000000100057882 */ /* 0x000fe20000000000 */
[----:B------:R-:W-:Y:S01]  /*01a0*/  UMOV UR6, 0x2 ;  /* 0x0000000200067882 */ /* 0x000fe20000000000 */
[----:B------:R-:W-:Y:S01]  /*01b0*/  ELECT P0, URZ, PT ;  /* 0x00000000003f782f */ /* 0x000fe20003800000 */
[----:B------:R-:W-:-:S04]  /*01c0*/  UIADD3 UR6, -UR6, 0x100000, URZ ;  /* 0x0010000006067890 */ /* 0x000fc8000fffe13f */
[----:B------:R-:W-:Y:S02]  /*01d0*/  USHF.L.U32 UR7, UR6, 0xb, URZ ;  /* 0x0000000b06077899 */ /* 0x000fe4000800063f */
[----:B------:R-:W-:Y:S02]  /*01e0*/  USHF.L.U32 UR6, UR6, 0x1, URZ ;  /* 0x0000000106067899 */ /* 0x000fe4000800063f */
[----:B0-----:R-:W-:Y:S02]  /*01f0*/  ULEA UR8, UR8, UR4, 0x18 ;  /* 0x0000000408087291 */ /* 0x001fe4000f8ec03f */
[----:B------:R-:W-:-:S04]  /*0200*/  UIADD3 UR4, -UR5, 0x100000, URZ ;  /* 0x0010000005047890 */ /* 0x000fc8000fffe13f */
[----:B------:R-:W-:Y:S02]  /*0210*/  USHF.L.U32 UR5, UR4, 0xb, URZ ;  /* 0x0000000b04057899 */ /* 0x000fe4000800063f */
[----:B------:R-:W-:Y:S01]  /*0220*/  USHF.L.U32 UR4, UR4, 0x1, URZ ;  /* 0x0000000104047899 */ /* 0x000fe2000800063f */
[----:B------:R-:W0:Y:S11]  /*0230*/  FENCE.VIEW.ASYNC.S ;  /* 0x00000000000073c6 */ /* 0x000e360000000000 */
[----:B0-----:R0:W1:Y:S01]  /*0240*/  SYNCS.EXCH.64 URZ, [UR8], UR4 ;  /* 0x00000004083f75b2 */ /* 0x0010620008000100 */
[----:B------:R0:W2:Y:S01]  /*0250*/  SYNCS.EXCH.64 URZ, [UR8+0x28], UR6 ;  /* 0x00002806083f75b2 */ /* 0x0000a20008000100 */
[----:B------:R0:W3:Y:S01]  /*0260*/  SYNCS.EXCH.64 URZ, [UR8+0x8], UR4 ;  /* 0x00000804083f75b2 */ /* 0x0000e20008000100 */
[----:B------:R0:W4:Y:S01]  /*0270*/  SYNCS.EXCH.64 URZ, [UR8+0x30], UR6 ;  /* 0x00003006083f75b2 */ /* 0x0001220008000100 */
[----:B------:R0:W0:Y:S01]  /*0280*/  SYNCS.EXCH.64 URZ, [UR8+0x10], UR4 ;  /* 0x00001004083f75b2 */ /* 0x0000220008000100 */
[----:B------:R0:W0:Y:S01]  /*0290*/  SYNCS.EXCH.64 URZ, [UR8+0x38], UR6 ;  /* 0x00003806083f75b2 */ /* 0x0000220008000100 */
[----:B------:R0:W0:Y:S01]  /*02a0*/  SYNCS.EXCH.64 URZ, [UR8+0x18], UR4 ;  /* 0x00001804083f75b2 */ /* 0x0000220008000100 */
[----:B------:R0:W0:Y:S01]  /*02b0*/  SYNCS.EXCH.64 URZ, [UR8+0x40], UR6 ;  /* 0x00004006083f75b2 */ /* 0x0000220008000100 */
[----:B------:R0:W0:Y:S01]  /*02c0*/  SYNCS.EXCH.64 URZ, [UR8+0x20], UR4 ;  /* 0x00002004083f75b2 */ /* 0x0000220008000100 */
[----:B------:R0:W0:Y:S01]  /*02d0*/  SYNCS.EXCH.64 URZ, [UR8+0x48], UR6 ;  /* 0x00004806083f75b2 */ /* 0x0000220008000100 */
[----:B------:R-:W-:Y:S01]  /*02e0*/  NOP ;  /* 0x0000000000007918 */ /* 0x000fe20000000000 */
.L_x_2:
[----:B------:R-:W5:Y:S01]  /*02f0*/  SHFL.IDX PT, R11, R2, RZ, 0x1f ;  /* 0x00001fff020b7589 */ /* 0x000f6200000e0000 */
[----:B------:R-:W1:Y:S01]  /*0300*/  S2UR UR12, SR_CTAID.X ;  /* 0x00000000000c79c3 */ /* 0x000e620000002500 */
[----:B------:R-:W-:Y:S02]  /*0310*/  SHF.R.S32.HI R3, RZ, 0x1f, R4 ;  /* 0x0000001fff037819 */ /* 0x000fe40000011404 */
[----:B------:R-:W-:Y:S01]  /*0320*/  ELECT P0, URZ, PT ;  /* 0x00000000003f782f */ /* 0x000fe20003800000 */
[----:B------:R-:W2:Y:S01]  /*0330*/  SHFL.IDX PT, R9, R2, RZ, 0x1f ;  /* 0x00001fff02097589 */ /* 0x000ea200000e0000 */
[----:B------:R-:W-:Y:S02]  /*0340*/  ELECT P1, URZ, PT ;  /* 0x00000000003f782f */ /* 0x000fe40003820000 */
[----:B------:R-:W-:Y:S01]  /*0350*/  LEA.HI R3, R3, R4, RZ, 0x7 ;  /* 0x0000000403037211 */ /* 0x000fe200078f38ff */
[----:B0-----:R-:W-:Y:S01]  /*0360*/  ULDC UR4, c[0x0][0x150] ;  /* 0x0000540000047ab9 */ /* 0x001fe20000000800 */
[----:B------:R-:W0:Y:S01]  /*0370*/  S2R R6, SR_CTAID.Y ;  /* 0x0000000000067919 */ /* 0x000e220000002600 */
[----:B------:R-:W3:Y:S01]  /*0380*/  LDC R21, c[0x0][0x148] ;  /* 0x00005200ff157b82 */ /* 0x000ee20000000800 */
[----:B------:R-:W-:Y:S01]  /*0390*/  LOP3.LUT R3, R3, 0xffffff80, RZ, 0xc0, !PT ;  /* 0xffffff8003037812 */ /* 0x000fe200078ec0ff */
[----:B------:R-:W-:Y:S01]  /*03a0*/  UMOV UR11, 0x80 ;  /* 0x00000080000b7882 */ /* 0x000fe20000000000 */
[----:B------:R-:W-:Y:S01]  /*03b0*/  NOP ;  /* 0x0000000000007918 */ /* 0x000fe20000000000 */
[----:B------:R-:W-:Y:S01]  /*03c0*/  NOP ;  /* 0x0000000000007918 */ /* 0x000fe20000000000 */
[C---:B------:R-:W-:Y:S01]  /*03d0*/  VIADD R35, R10.reuse, 0xffffffff ;  /* 0xffffffff0a237836 */ /* 0x040fe20000000000 */
[----:B------:R-:W-:Y:S01]  /*03e0*/  ISETP.NE.AND P2, PT, R10, RZ, PT ;  /* 0x000000ff0a00720c */ /* 0x000fe20003f45270 */
[----:B------:R-:W-:Y:S01]  /*03f0*/  IMAD.IADD R3, R4, 0x1, -R3 ;  /* 0x0000000104037824 */ /* 0x000fe200078e0a03 */
[----:B------:R-:W4:Y:S02]  /*0400*/  LDC R15, c[0x0][0x140] ;  /* 0x00005000ff0f7b82 */ /* 0x000f240000000800 */
[----:B------:R-:W-:-:S02]  /*0410*/  ISETP.GE.U32.AND P5, PT, R35, 0x2, PT ;  /* 0x000000022300780c */ /* 0x000fc40003fa6070 */
[----:B------:R-:W-:Y:S02]  /*0420*/  SHF.R.S32.HI R0, RZ, 0x1f, R3 ;  /* 0x0000001fff007819 */ /* 0x000fe40000011403 */
[----:B-----5:R-:W-:Y:S02]  /*0430*/  ISETP.NE.OR P0, PT, R11, RZ, !P0 ;  /* 0x000000ff0b00720c */ /* 0x020fe40004705670 */
[----:B------:R-:W5:Y:S01]  /*0440*/  LDC R14, c[0x0][0x144] ;  /* 0x00005100ff0e7b82 */ /* 0x000f620000000800 */
[----:B------:R-:W-:Y:S02]  /*0450*/  SHF.R.S32.HI R11, RZ, 0x1f, R8 ;  /* 0x0000001fff0b7819 */ /* 0x000fe40000011408 */
[----:B--2---:R-:W-:Y:S02]  /*0460*/  ISETP.NE.OR P1, PT, R9, RZ, !P1 ;  /* 0x000000ff0900720c */ /* 0x004fe40004f25670 */
[----:B------:R-:W-:Y:S02]  /*0470*/  LEA.HI R11, R11, R8, RZ, 0x2 ;  /* 0x000000080b0b7211 */ /* 0x000fe400078f10ff */
[----:B-1----:R-:W-:-:S02]  /*0480*/  I2FP.F32.U32 R13, UR12 ;  /* 0x0000000c000d7c45 */ /* 0x002fc40008201000 */
[----:B------:R-:W-:Y:S02]  /*0490*/  LOP3.LUT R11, R11, 0x3ffffffc, RZ, 0xc0, !PT ;  /* 0x3ffffffc0b0b7812 */ /* 0x000fe400078ec0ff */
[----:B------:R-:W-:Y:S01]  /*04a0*/  LEA.HI R2, R0, R3, RZ, 0x3 ;  /* 0x0000000300027211 */ /* 0x000fe200078f18ff */
[----:B------:R-:W-:Y:S01]  /*04b0*/  VOTEU.ALL UP0, P0 ;  /* 0x00000000003f7886 */ /* 0x000fe20000000000 */
[----:B------:R-:W-:Y:S01]  /*04c0*/  FMUL R13, R13, UR4 ;  /* 0x000000040d0d7c20 */ /* 0x000fe20008400000 */
[----:B------:R-:W-:Y:S01]  /*04d0*/  IMAD.IADD R11, R8, 0x1, -R11 ;  /* 0x00000001080b7824 */ /* 0x000fe200078e0a0b */
[----:B0-----:R-:W-:Y:S01]  /*04e0*/  I2FP.F32.U32 R8, R6 ;  /* 0x0000000600087245 */ /* 0x001fe20000201000 */
[----:B------:R-:W-:Y:S01]  /*04f0*/  VOTEU.ALL UP1, P1 ;  /* 0x00000000003f7886 */ /* 0x000fe20000820000 */
[----:B------:R-:W0:Y:S01]  /*0500*/  @!UP0 S2UR UR7, SR_CgaCtaId ;  /* 0x00000000000789c3 */ /* 0x000e220000008800 */
[----:B------:R-:W-:Y:S01]  /*0510*/  ULDC UR4, c[0x0][0x154] ;  /* 0x0000550000047ab9 */ /* 0x000fe20000000800 */
[--C-:B------:R-:W-:Y:S01]  /*0520*/  SHF.R.S32.HI R9, RZ, 0x3, R2.reuse ;  /* 0x00000003ff097819 */ /* 0x100fe20000011402 */
[----:B------:R-:W-:Y:S01]  /*0530*/  FMUL R8, R8, UR4 ;  /* 0x0000000408087c20 */ /* 0x000fe20008400000 */
[----:B------:R-:W-:Y:S01]  /*0540*/  SHF.R.S32.HI R12, RZ, 0x1f, R2 ;  /* 0x0000001fff0c7819 */ /* 0x000fe20000011402 */
[----:B------:R-:W1:Y:S01]  /*0550*/  F2I.U32.TRUNC.NTZ R13, R13 ;  /* 0x0000000d000d7305 */ /* 0x000e62000020f000 */
[----:B------:R-:W-:Y:S01]  /*0560*/  SHF.R.S32.HI R2, RZ, 0x1f, R5 ;  /* 0x0000001fff027819 */ /* 0x000fe20000011405 */
[----:B------:R-:W-:Y:S01]  /*0570*/  UMOV UR4, 0x20 ;  /* 0x0000002000047882 */ /* 0x000fe20000000000 */
[----:B------:R-:W2:Y:S01]  /*0580*/  @!UP1 S2UR UR10, SR_CgaCtaId ;  /* 0x00000000000a99c3 */ /* 0x000ea20000008800 */
[----:B------:R-:W-:Y:S01]  /*0590*/  LEA.HI R12, R12, R9, RZ, 0x2 ;  /* 0x000000090c0c7211 */ /* 0x000fe200078f10ff */
[----:B------:R-:W-:Y:S01]  /*05a0*/  @!UP0 UMOV UR6, 0x400 ;  /* 0x0000040000068882 */ /* 0x000fe20000000000 */
[----:B------:R-:W-:Y:S01]  /*05b0*/  LEA.HI R2, R2, R5, RZ, 0x2 ;  /* 0x0000000502027211 */ /* 0x000fe200078f10ff */
[----:B------:R-:W-:-:S04]  /*05c0*/  @!UP0 UIADD3 UR4, -UR4, 0x100000, URZ ;  /* 0x0010000004048890 */ /* 0x000fc8000fffe13f */
[----:B------:R-:W-:Y:S02]  /*05d0*/  @!UP0 USHF.L.U32 UR5, UR4, 0xb, URZ ;  /* 0x0000000b04058899 */ /* 0x000fe4000800063f */
[----:B------:R-:W-:Y:S01]  /*05e0*/  @!UP0 USHF.L.U32 UR4, UR4, 0x1, URZ ;  /* 0x0000000104048899 */ /* 0x000fe2000800063f */
[----:B------:R-:W3:Y:S01]  /*05f0*/  F2I.U32.TRUNC.NTZ R8, R8 ;  /* 0x0000000800087305 */ /* 0x000ee2000020f000 */
[----:B------:R-:W-:Y:S01]  /*0600*/  LOP3.LUT R12, R12, 0xfffffffc, RZ, 0xc0, !PT ;  /* 0xfffffffc0c0c7812 */ /* 0x000fe200078ec0ff */
[----:B------:R-:W-:Y:S01]  /*0610*/  @!UP1 UMOV UR9, 0x400 ;  /* 0x0000040000099882 */ /* 0x000fe20000000000 */
[----:B------:R-:W-:Y:S01]  /*0620*/  LOP3.LUT R2, R2, 0xfffffffc, RZ, 0xc0, !PT ;  /* 0xfffffffc02027812 */ /* 0x000fe200078ec0ff */
[----:B------:R-:W-:Y:S01]  /*0630*/  VOTEU.ALL UP2, P1 ;  /* 0x00000000003f7886 */ /* 0x000fe20000840000 */
[----:B------:R-:W-:Y:S01]  /*0640*/  VOTEU.ALL UP3, P1 ;  /* 0x00000000003f7886 */ /* 0x000fe20000860000 */
[----:B------:R-:W-:Y:S01]  /*0650*/  IMAD.IADD R12, R9, 0x1, -R12 ;  /* 0x00000001090c7824 */ /* 0x000fe200078e0a0c */
[----:B------:R-:W-:Y:S01]  /*0660*/  VOTEU.ALL UP4, P1 ;  /* 0x00000000003f7886 */ /* 0x000fe20000880000 */
[----:B------:R-:W-:Y:S01]  /*0670*/  IMAD.IADD R5, R5, 0x1, -R2 ;  /* 0x0000000105057824 */ /* 0x000fe200078e0a02 */
[----:B------:R-:W-:Y:S01]  /*0680*/  VOTEU.ALL UP5, P1 ;  /* 0x00000000003f7886 */ /* 0x000fe200008a0000 */
[----:B------:R-:W-:Y:S01]  /*0690*/  IMAD R11, R11, 0x4, R12 ;  /* 0x000000040b0b7824 */ /* 0x000fe200078e020c */
[----:B0-----:R-:W-:Y:S01]  /*06a0*/  @!UP0 ULEA UR8, UR7, UR6, 0x18 ;  /* 0x0000000607088291 */ /* 0x001fe2000f8ec03f */
[----:B-1----:R-:W-:Y:S01]  /*06b0*/  IMAD.MOV R13, RZ, RZ, -R13 ;  /* 0x000000ffff0d7224 */ /* 0x002fe200078e0a0d */
[----:B------:R-:W-:-:S04]  /*06c0*/  @!UP1 UIADD3 UR6, -UR11, 0x100000, URZ ;  /* 0x001000000b069890 */ /* 0x000fc8000fffe13f */
[----:B------:R-:W-:Y:S02]  /*06d0*/  @!UP1 USHF.L.U32 UR7, UR6, 0xb, URZ ;  /* 0x0000000b06079899 */ /* 0x000fe4000800063f */
[----:B------:R-:W-:Y:S01]  /*06e0*/  @!UP1 USHF.L.U32 UR6, UR6, 0x1, URZ ;  /* 0x0000000106069899 */ /* 0x000fe2000800063f */
[----:B------:R-:W-:Y:S01]  /*06f0*/  IMAD.SHL.U32 R154, R11, 0x4, RZ ;  /* 0x000000040b9a7824 */ /* 0x000fe200078e00ff */
[----:B------:R-:W-:Y:S01]  /*0700*/  ISETP.NE.AND P1, PT, R5, 0x3, PT ;  /* 0x000000030500780c */ /* 0x000fe20003f25270 */
[----:B---3--:R-:W-:Y:S01]  /*0710*/  IMAD.MOV R24, RZ, RZ, -R8 ;  /* 0x000000ffff187224 */ /* 0x008fe200078e0a08 */
[----:B----4-:R-:W-:Y:S01]  /*0720*/  ISETP.EQ.U32.AND P3, PT, R15, 0x1, PT ;  /* 0x000000010f00780c */ /* 0x010fe20003f62070 */
[----:B------:R-:W-:Y:S01]  /*0730*/  VOTEU.ALL UP0, P0 ;  /* 0x00000000003f7886 */ /* 0x000fe20000000000 */
[----:B--2---:R-:W-:Y:S01]  /*0740*/  @!UP1 ULEA UR9, UR10, UR9, 0x18 ;  /* 0x000000090a099291 */ /* 0x004fe2000f8ec03f */
[----:B------:R-:W-:Y:S01]  /*0750*/  IMAD R9, R21, R24, R6 ;  /* 0x0000001815097224 */ /* 0x000fe200078e0206 */
[----:B------:R-:W-:Y:S01]  /*0760*/  LOP3.LUT R154, R11, 0xc, R154, 0x78, !PT ;  /* 0x0000000c0b9a7812 */ /* 0x000fe200078e789a */
[----:B-----5:R-:W-:Y:S01]  /*0770*/  IMAD R20, R14, R13, UR12 ;  /* 0x0000000c0e147e24 */ /* 0x020fe2000f8e020d */
[----:B------:R-:W-:Y:S01]  /*0780*/  VOTEU.ALL UP1, P0 ;  /* 0x00000000003f7886 */ /* 0x000fe20000020000 */
[----:B------:R-:W-:Y:S01]  /*0790*/  LOP3.LUT P0, RZ, R3, 0x7, RZ, 0xc0, !PT ;  /* 0x0000000703ff7812 */ /* 0x000fe2000780c0ff */
[----:B------:R-:W0:Y:S02]  /*07a0*/  FENCE.VIEW.ASYNC.S ;  /* 0x00000000000073c6 */ /* 0x000e240000000000 */
[----:B0-----:R0:W1:Y:S01]  /*07b0*/  @!UP0 SYNCS.EXCH.64 URZ, [UR8+0x80], UR4 ;  /* 0x00008004083f85b2 */ /* 0x0010620008000100 */
[----:B------:R-:W-:Y:S01]  /*07c0*/  ISETP.NE.AND P4, PT, R9, R154, PT ;  /* 0x0000009a0900720c */ /* 0x000fe20003f85270 */
[----:B------:R0:W2:Y:S01]  /*07d0*/  SHFL.IDX PT, R14, R7, RZ, 0x1f ;  /* 0x00001fff070e7589 */ /* 0x0000a200000e0000 */
[----:B------:R-:W-:-:S02]  /*07e0*/  ISETP.EQ.OR P1, PT, R5, RZ, !P1 ;  /* 0x000000ff0500720c */ /* 0x000fc40004f22670 */
[----:B------:R-:W-:Y:S02]  /*07f0*/  ISETP.LT.U32.AND P0, PT, R154, 0x2, !P0 ;  /* 0x000000029a00780c */ /* 0x000fe40004701070 */
[----:B------:R-:W-:Y:S02]  /*0800*/  ISETP.EQ.OR P4, PT, R20, RZ, !P4 ;  /* 0x000000ff1400720c */ /* 0x000fe40006782670 */
[----:B------:R-:W-:Y:S02]  /*0810*/  ISETP.EQ.AND P1, PT, R10, RZ, P1 ;  /* 0x000000ff0a00720c */ /* 0x000fe40000f22270 */
[----:B------:R-:W-:Y:S02]  /*0820*/  PLOP3.LUT P0, PT, P0, P4, PT, 0x80, 0x0 ;  /* 0x000000000000781c */ /* 0x000fe40000709070 */
[----:B------:R-:W-:Y:S02]  /*0830*/  SEL R16, RZ, 0x1, !P1 ;  /* 0x00000001ff107807 */ /* 0x000fe40004800000 */
[----:B------:R-:W-:Y:S01]  /*0840*/  P2R R155, PR, RZ, 0x1 ;  /* 0x00000001ff9b7803 */ /* 0x000fe20000000000 */
[----:B------:R0:W3:Y:S01]  /*0850*/  @!UP1 SYNCS.EXCH.64 URZ, [UR8+0x88], UR4 ;  /* 0x00008804083f95b2 */ /* 0x0000e20008000100 */
[----:B------:R-:W-:Y:S01]  /*0860*/  NOP ;  /* 0x0000000000007918 */ /* 0x000fe20000000000 */
[----:B------:R-:W-:Y:S01]  /*0870*/  SEL R16, R16, 0x2, P5 ;  /* 0x0000000210107807 */ /* 0x000fe20002800000 */
[----:B------:R0:W4:Y:S01]  /*0880*/  @!UP2 SYNCS.EXCH.64 URZ, [UR9+0x60], UR6 ;  /* 0x00006006093fa5b2 */ /* 0x0001220008000100 */
[----:B------:R0:W0:Y:S01]  /*0890*/  @!UP3 SYNCS.EXCH.64 URZ, [UR9+0x68], UR6 ;  /* 0x00006806093fb5b2 */ /* 0x0000220008000100 */
[----:B------:R0:W0:Y:S01]  /*08a0*/  @!UP4 SYNCS.EXCH.64 URZ, [UR9+0x70], UR6 ;  /* 0x00007006093fc5b2 */ /* 0x0000220008000100 */
[----:B------:R0:W0:Y:S01]  /*08b0*/  @!UP5 SYNCS.EXCH.64 URZ, [UR9+0x78], UR6 ;  /* 0x00007806093fd5b2 */ /* 0x0000220008000100 */
[----:B------:R-:W-:Y:S01]  /*08c0*/  NOP ;  /* 0x0000000000007918 */ /* 0x000fe20000000000 */
[----:B-1----:R-:W-:Y:S05]  /*08d0*/  @!P3 BRA `(.L_x_3) ;  /* 0x000000000008b947 */ /* 0x002fea0003800000 */
[----:B0--34-:R-:W-:Y:S01]  /*08e0*/  UCGABAR_ARV ;  /* 0x00000000000079c7 */ /* 0x019fe20008000000 */
[----:B------:R-:W-:Y:S05]  /*08f0*/  BRA `(.L_x_4) ;  /* 0x0000000000047947 */ /* 0x000fea0003800000 */
.L_x_3:
[----:B0--34-:R-:W-:Y:S01]  /*0900*/  NOP ;  /* 0x0000000000007918 */ /* 0x019fe20000000000 */
.L_x_4:
[----:B------:R-:W-:Y:S01]  /*0910*/  ULDC.64 UR4, c[0x0][0x598] ;  /* 0x0001660000047ab9 */ /* 0x000fe20000000a00 */
[----:B------:R-:W-:Y:S01]  /*0920*/  ULDC.64 UR36, c[0x0][0x208] ;  /* 0x0000820000247ab9 */ /* 0x000fe20000000a00 */
[----:B------:R-:W-:-:S04]  /*0930*/  ISETP.NE.U32.AND P0, PT, RZ, UR4, PT ;  /* 0x00000004ff007c0c */ /* 0x000fc8000bf05070 */
[----:B------:R-:W-:-:S13]  /*0940*/  ISETP.NE.AND.EX P0, PT, RZ, UR5, PT, P0 ;  /* 0x00000005ff007c0c */ /* 0x000fda000bf05300 */
[----:B------:R-:W-:Y:S05]  /*0950*/  @!P0 BRA `(.L_x_5) ;  /* 0x00000000001c8947 */ /* 0x000fea0003800000 */
[----:B------:R-:W0:Y:S02]  /*0960*/  LDC.64 R8, c[0x0][0x598] ;  /* 0x00016600ff087b82 */ /* 0x000e240000000a00 */
[----:B0-----:R-:W3:Y:S02]  /*0970*/  LDG.E.64 R8, desc[UR36][R8.64] ;  /* 0x0000002408087981 */ /* 0x001ee4000c1e1b00 */
[----:B---3--:R-:W-:-:S04]  /*0980*/  ISETP.NE.U32.AND P0, PT, R8, RZ, PT ;  /* 0x000000ff0800720c */ /* 0x008fc80003f05070 */
[----:B------:R-:W-:-:S13]  /*0990*/  ISETP.NE.AND.EX P0, PT, R9, RZ, PT, P0 ;  /* 0x000000ff0900720c */ /* 0x000fda0003f05300 */
[----:B------:R-:W-:Y:S05]  /*09a0*/  @!P0 BRA `(.L_x_5) ;  /* 0x0000000000088947 */ /* 0x000fea0003800000 */
[----:B------:R0:W5:Y:S01]  /*09b0*/  LD.E R153, desc[UR36][R8.64] ;  /* 0x0000002408997980 */ /* 0x000162000c101900 */
[----:B------:R-:W-:Y:S05]  /*09c0*/  BRA `(.L_x_6) ;  /* 0x0000000000247947 */ /* 0x000fea0003800000 */
.L_x_5:
[----:B------:R-:W-:Y:S02]  /*09d0*/  ULDC.64 UR4, c[0x0][0x588] ;  /* 0x0001620000047ab9 */ /* 0x000fe40000000a00 */
[----:B------:R-:W-:-:S04]  /*09e0*/  ISETP.NE.U32.AND P0, PT, RZ, UR4, PT ;  /* 0x00000004ff007c0c */ /* 0x000fc8000bf05070 */
[----:B------:R-:W-:-:S13]  /*09f0*/  ISETP.NE.AND.EX P0, PT, RZ, UR5, PT, P0 ;  /* 0x00000005ff007c0c */ /* 0x000fda000bf05300 */
[----:B------:R-:W-:Y:S05]  /*0a00*/  @!P0 BRA `(.L_x_7) ;  /* 0x00000000000c8947 */ /* 0x000fea0003800000 */
[----:B------:R-:W0:Y:S02]  /*0a10*/  LDC.64 R8, c[0x0][0x588] ;  /* 0x00016200ff087b82 */ /* 0x000e240000000a00 */
[----:B0-----:R1:W5:Y:S01]  /*0a20*/  LDG.E R153, desc[UR36][R8.64] ;  /* 0x0000002408997981 */ /* 0x001362000c1e1900 */
[----:B------:R-:W-:Y:S05]  /*0a30*/  BRA `(.L_x_6) ;  /* 0x0000000000087947 */ /* 0x000fea0003800000 */
.L_x_7:
[----:B------:R-:W-:Y:S02]  /*0a40*/  ULDC UR4, c[0x0][0x580] ;  /* 0x0001600000047ab9 */ /* 0x000fe40000000800 */
[----:B------:R-:W-:-:S07]  /*0a50*/  IMAD.U32 R153, RZ, RZ, UR4 ;  /* 0x00000004ff997e24 */ /* 0x000fce000f8e00ff */
.L_x_6:
[----:B------:R-:W-:Y:S02]  /*0a60*/  ULDC.64 UR4, c[0x0][0x5a0] ;  /* 0x0001680000047ab9 */ /* 0x000fe40000000a00 */
[----:B------:R-:W-:-:S04]  /*0a70*/  ISETP.NE.U32.AND P0, PT, RZ, UR4, PT ;  /* 0x00000004ff007c0c */ /* 0x000fc8000bf05070 */
[----:B------:R-:W-:-:S13]  /*0a80*/  ISETP.NE.AND.EX P0, PT, RZ, UR5, PT, P0 ;  /* 0x00000005ff007c0c */ /* 0x000fda000bf05300 */
[----:B------:R-:W-:Y:S05]  /*0a90*/  @!P0 BRA `(.L_x_8) ;  /* 0x00000000001c8947 */ /* 0x000fea0003800000 */
[----:B01----:R-:W0:Y:S02]  /*0aa0*/  LDC.64 R8, c[0x0][0x5a0] ;  /* 0x00016800ff087b82 */ /* 0x003e240000000a00 */
[----:B0-----:R-:W3:Y:S02]  /*0ab0*/  LDG.E.64 R8, desc[UR36][R8.64] ;  /* 0x0000002408087981 */ /* 0x001ee4000c1e1b00 */
[----:B---3--:R-:W-:-:S04]  /*0ac0*/  ISETP.NE.U32.AND P0, PT, R8, RZ, PT ;  /* 0x000000ff0800720c */ /* 0x008fc80003f05070 */
[----:B------:R-:W-:-:S13]  /*0ad0*/  ISETP.NE.AND.EX P0, PT, R9, RZ, PT, P0 ;  /* 0x000000ff0900720c */ /* 0x000fda0003f05300 */
[----:B------:R-:W-:Y:S05]  /*0ae0*/  @!P0 BRA `(.L_x_8) ;  /* 0x0000000000088947 */ /* 0x000fea0003800000 */
[----:B------:R0:W5:Y:S01]  /*0af0*/  LD.E R152, desc[UR36][R8.64] ;  /* 0x0000002408987980 */ /* 0x000162000c101900 */
[----:B------:R-:W-:Y:S05]  /*0b00*/  BRA `(.L_x_9) ;  /* 0x0000000000247947 */ /* 0x000fea0003800000 */
.L_x_8:
[----:B------:R-:W-:Y:S02]  /*0b10*/  ULDC.64 UR4, c[0x0][0x590] ;  /* 0x0001640000047ab9 */ /* 0x000fe40000000a00 */
[----:B------:R-:W-:-:S04]  /*0b20*/  ISETP.NE.U32.AND P0, PT, RZ, UR4, PT ;  /* 0x00000004ff007c0c */ /* 0x000fc8000bf05070 */
[----:B------:R-:W-:-:S13]  /*0b30*/  ISETP.NE.AND.EX P0, PT, RZ, UR5, PT, P0 ;  /* 0x00000005ff007c0c */ /* 0x000fda000bf05300 */
[----:B------:R-:W-:Y:S05]  /*0b40*/  @!P0 BRA `(.L_x_10) ;  /* 0x00000000000c8947 */ /* 0x000fea0003800000 */
[----:B01----:R-:W0:Y:S02]  /*0b50*/  LDC.64 R8, c[0x0][0x590] ;  /* 0x00016400ff087b82 */ /* 0x003e240000000a00 */
[----:B0-----:R1:W5:Y:S01]  /*0b60*/  LDG.E R152, desc[UR36][R8.64] ;  /* 0x0000002408987981 */ /* 0x001362000c1e1900 */
[----:B------:R-:W-:Y:S05]  /*0b70*/  BRA `(.L_x_9) ;  /* 0x0000000000087947 */ /* 0x000fea0003800000 */
.L_x_10:
[----:B------:R-:W-:Y:S02]  /*0b80*/  ULDC UR4, c[0x0][0x584] ;  /* 0x0001610000047ab9 */ /* 0x000fe40000000800 */
[----:B------:R-:W-:-:S07]  /*0b90*/  IMAD.U32 R152, RZ, RZ, UR4 ;  /* 0x00000004ff987e24 */ /* 0x000fce000f8e00ff */
.L_x_9:
[----:B------:R-:W3:Y:S01]  /*0ba0*/  LDC R2, c[0x0][0x65c] ;  /* 0x00019700ff027b82 */ /* 0x000ee20000000800 */
[----:B------:R-:W-:Y:S01]  /*0bb0*/  ULDC UR6, c[0x0][0x28c] ;  /* 0x0000a30000067ab9 */ /* 0x000fe20000000800 */
[----:B------:R-:W-:Y:S01]  /*0bc0*/  ISETP.NE.AND P0, PT, R10, 0x2, PT ;  /* 0x000000020a00780c */ /* 0x000fe20003f05270 */
[----:B------:R-:W-:Y:S01]  /*0bd0*/  UIADD3 UR6, UR6, 0x7f, URZ ;  /* 0x0000007f06067890 */ /* 0x000fe2000fffe03f */
[----:B01----:R-:W-:Y:S01]  /*0be0*/  IMAD.U32 R8, RZ, RZ, UR12 ;  /* 0x0000000cff087e24 */ /* 0x003fe2000f8e00ff */
[----:B------:R-:W-:Y:S01]  /*0bf0*/  UMOV UR38, URZ ;  /* 0x0000003f00267c82 */ /* 0x000fe20008000000 */
[----:B------:R-:W-:Y:S01]  /*0c00*/  IMAD.MOV.U32 R9, RZ, RZ, RZ ;  /* 0x000000ffff097224 */ /* 0x000fe200078e00ff */
[----:B------:R-:W-:Y:S01]  /*0c10*/  USHF.R.S32.HI UR7, URZ, 0x1f, UR6 ;  /* 0x0000001f3f077899 */ /* 0x000fe20008011406 */
[----:B------:R-:W-:Y:S01]  /*0c20*/  UMOV UR39, URZ ;  /* 0x0000003f00277c82 */ /* 0x000fe20008000000 */
[----:B------:R-:W-:Y:S02]  /*0c30*/  ULDC.64 UR8, c[0x0][0x650] ;  /* 0x0001940000087ab9 */ /* 0x000fe40000000a00 */
[----:B------:R-:W-:-:S04]  /*0c40*/  ULEA.HI UR7, UR7, UR6, URZ, 0x7 ;  /* 0x0000000607077291 */ /* 0x000fc8000f8f383f */
[----:B------:R-:W-:Y:S01]  /*0c50*/  USHF.R.S32.HI UR40, URZ, 0x7, UR7 ;  /* 0x000000073f287899 */ /* 0x000fe20008011407 */
[----:B---3--:R-:W-:-:S13]  /*0c60*/  ISETP.NE.AND P1, PT, R2, 0x1, PT ;  /* 0x000000010200780c */ /* 0x008fda0003f25270 */
[----:B------:R-:W0:Y:S01]  /*0c70*/  @P1 LDC R19, c[0x0][0x10] ;  /* 0x00000400ff131b82 */ /* 0x000e220000000800 */
[----:B------:R-:W-:Y:S02]  /*0c80*/  @P1 IMAD.MOV.U32 R7, RZ, RZ, RZ ;  /* 0x000000ffff071224 */ /* 0x000fe400078e00ff */
[----:B------:R-:W-:-:S05]  /*0c90*/  @P1 IMAD.MOV.U32 R17, RZ, RZ, RZ ;  /* 0x000000ffff111224 */ /* 0x000fca00078e00ff */
[----:B------:R-:W1:Y:S01]  /*0ca0*/  @!P1 LDC R11, c[0x0][0xc] ;  /* 0x00000300ff0b9b82 */ /* 0x000e620000000800 */
[----:B------:R-:W-:Y:S01]  /*0cb0*/  ULDC UR4, c[0x0][0xc] ;  /* 0x0000030000047ab9 */ /* 0x000fe20000000800 */
[----:B------:R-:W-:Y:S02]  /*0cc0*/  ULDC UR5, c[0x0][0x10] ;  /* 0x0000040000057ab9 */ /* 0x000fe40000000800 */
[----:B------:R-:W-:-:S04]  /*0cd0*/  UIMAD.WIDE.U32 UR4, UR4, UR5, URZ ;  /* 0x00000005040472a5 */ /* 0x000fc8000f8e003f */
[----:B------:R-:W3:Y:S01]  /*0ce0*/  LDC R2, c[0x0][0x14] ;  /* 0x00000500ff027b82 */ /* 0x000ee20000000800 */
[----:B0-----:R-:W-:-:S04]  /*0cf0*/  @P1 IMAD.WIDE.U32 R18, R19, UR12, R6 ;  /* 0x0000000c13121c25 */ /* 0x001fc8000f8e0006 */
[----:B------:R-:W-:Y:S02]  /*0d00*/  @P1 IMAD.IADD R17, R19, 0x1, R17 ;  /* 0x0000000113111824 */ /* 0x000fe400078e0211 */
[----:B-1----:R-:W-:-:S04]  /*0d10*/  @!P1 IMAD.WIDE.U32 R8, R6, R11, R8 ;  /* 0x0000000b06089225 */ /* 0x002fc800078e0008 */
[----:B------:R-:W-:Y:S02]  /*0d20*/  @!P1 IMAD.MOV.U32 R18, RZ, RZ, R8 ;  /* 0x000000ffff129224 */ /* 0x000fe400078e0008 */
[----:B------:R-:W-:Y:S02]  /*0d30*/  @!P1 IMAD.MOV.U32 R17, RZ, RZ, R9 ;  /* 0x000000ffff119224 */ /* 0x000fe400078e0009 */
[----:B---3--:R-:W-:-:S04]  /*0d40*/  IMAD.WIDE.U32 R12, R2, UR4, RZ ;  /* 0x00000004020c7c25 */ /* 0x008fc8000f8e00ff */
[----:B------:R-:W-:Y:S01]  /*0d50*/  IMAD R23, R2, UR5, RZ ;  /* 0x0000000502177c24 */ /* 0x000fe2000f8e02ff */
[----:B------:R0:W-:Y:S03]  /*0d60*/  STL.64 [R1], R12 ;  /* 0x0000000c01007387 */ /* 0x0001e60000100a00 */
[----:B------:R-:W-:Y:S01]  /*0d70*/  IMAD.IADD R23, R13, 0x1, R23 ;  /* 0x000000010d177824 */ /* 0x000fe200078e0217 */
[----:B------:R-:W-:Y:S06]  /*0d80*/  @P0 BRA `(.L_x_11) ;  /* 0x0000000000200947 */ /* 0x000fec0003800000 */
[----:B------:R-:W-:Y:S01]  /*0d90*/  UISETP.GE.U32.AND UP0, UPT, UR40, 0x5, UPT ;  /* 0x000000052800788c */ /* 0x000fe2000bf06070 */
[----:B------:R-:W-:Y:S01]  /*0da0*/  IADD3 R18, P0, R18, R12, RZ ;  /* 0x0000000c12127210 */ /* 0x000fe20007f1e0ff */
[----:B------:R-:W-:Y:S01]  /*0db0*/  UIMAD.WIDE.U32 UR4, UR40, -0x33333333, URZ ;  /* 0xcccccccd280478a5 */ /* 0x000fe2000f8e003f */
[----:B------:R-:W-:-:S03]  /*0dc0*/  UMOV UR39, URZ ;  /* 0x0000003f00277c82 */ /* 0x000fc60008000000 */
[----:B------:R-:W-:Y:S01]  /*0dd0*/  USHF.R.U32.HI UR4, URZ, 0x2, UR5 ;  /* 0x000000023f047899 */ /* 0x000fe20008011605 */
[----:B------:R-:W-:-:S03]  /*0de0*/  IMAD.X R17, R23, 0x1, R17, P0 ;  /* 0x0000000117117824 */ /* 0x000fc600000e0611 */
[----:B------:R-:W-:Y:S02]  /*0df0*/  UIMAD UR38, UR4, -0x5, UR40 ;  /* 0xfffffffb042678a4 */ /* 0x000fe4000f8e0228 */
[----:B------:R-:W-:-:S12]  /*0e00*/  @UP0 ULOP3.LUT UR39, UR4, 0x1, URZ, 0xc0, !UPT ;  /* 0x0000000104270892 */ /* 0x000fd8000f8ec03f */
.L_x_11:
[----:B------:R-:W-:Y:S01]  /*0e10*/  ISETP.GE.U32.AND P0, PT, R18, UR8, PT ;  /* 0x0000000812007c0c */ /* 0x000fe2000bf06070 */
[----:B------:R-:W-:Y:S01]  /*0e20*/  IMAD.MOV.U32 R19, RZ, RZ, -0x1 ;  /* 0xffffffffff137424 */ /* 0x000fe200078e00ff */
[----:B------:R-:W-:Y:S01]  /*0e30*/  PRMT R8, RZ, 0x7610, R8 ;  /* 0x00007610ff087816 */ /* 0x000fe20000000008 */
[----:B------:R-:W-:Y:S01]  /*0e40*/  IMAD.MOV.U32 R22, RZ, RZ, -0x1 ;  /* 0xffffffffff167424 */ /* 0x000fe200078e00ff */
[----:B------:R-:W-:Y:S01]  /*0e50*/  ISETP.GE.U32.AND.EX P0, PT, R17, UR9, PT, P0 ;  /* 0x0000000911007c0c */ /* 0x000fe2000bf06100 */
[----:B------:R-:W-:-:S12]  /*0e60*/  IMAD.MOV.U32 R2, RZ, RZ, -0x1 ;  /* 0xffffffffff027424 */ /* 0x000fd800078e00ff */
[----:B------:R-:W-:Y:S05]  /*0e70*/  @P0 BRA `(.L_x_12) ;  /* 0x00000004002c0947 */ /* 0x000fea0003800000 */
[----:B------:R-:W1:Y:S01]  /*0e80*/  LDC.64 R26, c[0x0][0x628] ;  /* 0x00018a00ff1a7b82 */ /* 0x000e620000000a00 */
[----:B------:R-:W-:Y:S02]  /*0e90*/  IMAD.MOV.U32 R8, RZ, RZ, R18 ;  /* 0x000000ffff087224 */ /* 0x000fe400078e0012 */
[----:B------:R-:W-:-:S05]  /*0ea0*/  IMAD.MOV.U32 R9, RZ, RZ, R17 ;  /* 0x000000ffff097224 */ /* 0x000fca00078e0011 */
[----:B------:R-:W3:Y:S08]  /*0eb0*/  LDC R2, c[0x0][0x630] ;  /* 0x00018c00ff027b82 */ /* 0x000ef00000000800 */
[----:B------:R-:W4:Y:S01]  /*0ec0*/  LDC.64 R28, c[0x0][0x620] ;  /* 0x00018800ff1c7b82 */ /* 0x000f220000000a00 */
[----:B-1----:R-:W-:-:S04]  /*0ed0*/  ISETP.NE.U32.AND P0, PT, R26, RZ, PT ;  /* 0x000000ff1a00720c */ /* 0x002fc80003f05070 */
[----:B------:R-:W-:-:S13]  /*0ee0*/  ISETP.NE.AND.EX P0, PT, R27, RZ, PT, P0 ;  /* 0x000000ff1b00720c */ /* 0x000fda0003f05300 */
[----:B---34-:R-:W-:Y:S05]  /*0ef0*/  @!P0 BRA `(.L_x_13) ;  /* 0x0000000000288947 */ /* 0x018fea0003800000 */
[----:B0-----:R-:W0:Y:S02]  /*0f00*/  LDC R13, c[0x0][0x634] ;  /* 0x00018d00ff0d7b82 */ /* 0x001e240000000800 */
[----:B0-----:R-:W-:-:S05]  /*0f10*/  IADD3 R13, P0, R18, R13, RZ ;  /* 0x0000000d120d7210 */ /* 0x001fca0007f1e0ff */
[----:B------:R-:W-:-:S04]  /*0f20*/  IMAD.X R15, RZ, RZ, R17, P0 ;  /* 0x000000ffff0f7224 */ /* 0x000fc800000e0611 */
[----:B------:R-:W-:-:S04]  /*0f30*/  IMAD.WIDE.U32 R8, R15, R26, RZ ;  /* 0x0000001a0f087225 */ /* 0x000fc800078e00ff */
[----:B------:R-:W-:-:S04]  /*0f40*/  IMAD.WIDE.U32 R10, P0, R13, R27, R8 ;  /* 0x0000001b0d0a7225 */ /* 0x000fc80007800008 */
[----:B------:R-:W-:-:S04]  /*0f50*/  IMAD.WIDE.U32 R8, R13, R26, RZ ;  /* 0x0000001a0d087225 */ /* 0x000fc800078e00ff */
[----:B------:R-:W-:Y:S01]  /*0f60*/  IMAD.X R13, RZ, RZ, RZ, P0 ;  /* 0x000000ffff0d7224 */ /* 0x000fe200000e06ff */
[----:B------:R-:W-:Y:S01]  /*0f70*/  IADD3 RZ, P0, R9, R10, RZ ;  /* 0x0000000a09ff7210 */ /* 0x000fe20007f1e0ff */
[----:B------:R-:W-:-:S04]  /*0f80*/  IMAD.MOV.U32 R12, RZ, RZ, R11 ;  /* 0x000000ffff0c7224 */ /* 0x000fc800078e000b */
[----:B------:R-:W-:-:S08]  /*0f90*/  IMAD.WIDE.U32.X R8, R15, R27, R12, P0 ;  /* 0x0000001b0f087225 */ /* 0x000fd000000e040c */
.L_x_13:
[----:B------:R-:W1:Y:S01]  /*0fa0*/  LDC.64 R32, c[0x0][0x640] ;  /* 0x00019000ff207b82 */ /* 0x000e620000000a00 */
[-C--:B------:R-:W-:Y:S01]  /*0fb0*/  SHF.R.U64 R30, R8, R2.reuse, R9 ;  /* 0x00000002081e7219 */ /* 0x080fe20000001209 */
[----:B------:R-:W-:Y:S01]  /*0fc0*/  IMAD.MOV.U32 R19, RZ, RZ, R17 ;  /* 0x000000ffff137224 */ /* 0x000fe200078e0011 */
[----:B------:R-:W-:Y:S02]  /*0fd0*/  SHF.R.U32.HI R2, RZ, R2, R9 ;  /* 0x00000002ff027219 */ /* 0x000fe40000011609 */
[----:B------:R-:W-:-:S03]  /*0fe0*/  IADD3 R11, P0, RZ, -R30, RZ ;  /* 0x8000001eff0b7210 */ /* 0x000fc60007f1e0ff */
[----:B------:R-:W3:Y:S02]  /*0ff0*/  LDC R10, c[0x0][0x618] ;  /* 0x00018600ff0a7b82 */ /* 0x000ee40000000800 */
[----:B------:R-:W-:-:S04]  /*1000*/  IMAD.X R9, RZ, RZ, ~R2, P0 ;  /* 0x000000ffff097224 */ /* 0x000fc800000e0e02 */
[-C--:B------:R-:W-:Y:S02]  /*1010*/  IMAD R2, R9, R28.reuse, RZ ;  /* 0x0000001c09027224 */ /* 0x080fe400078e02ff */
[----:B0-----:R-:W0:Y:S01]  /*1020*/  LDC R13, c[0x0][0x608] ;  /* 0x00018200ff0d7b82 */ /* 0x001e220000000800 */
[----:B------:R-:W-:-:S04]  /*1030*/  IMAD.WIDE.U32 R8, R11, R28, R18 ;  /* 0x0000001c0b087225 */ /* 0x000fc800078e0012 */
[----:B------:R-:W-:Y:S02]  /*1040*/  IMAD R11, R11, R29, R2 ;  /* 0x0000001d0b0b7224 */ /* 0x000fe400078e0202 */
[----:B------:R-:W-:Y:S01]  /*1050*/  IMAD.MOV.U32 R2, RZ, RZ, -0x1 ;  /* 0xffffffffff027424 */ /* 0x000fe200078e00ff */
[----:B------:R-:W4:Y:S01]  /*1060*/  LDC R31, c[0x0][0x658] ;  /* 0x00019600ff1f7b82 */ /* 0x000f220000000800 */
[----:B------:R-:W-:Y:S01]  /*1070*/  IMAD.IADD R9, R9, 0x1, R11 ;  /* 0x0000000109097824 */ /* 0x000fe200078e020b */
[----:B-1----:R-:W-:Y:S01]  /*1080*/  ISETP.NE.U32.AND P0, PT, R32, RZ, PT ;  /* 0x000000ff2000720c */ /* 0x002fe20003f05070 */
[----:B------:R-:W-:-:S03]  /*1090*/  IMAD.MOV.U32 R28, RZ, RZ, 0x1 ;  /* 0x00000001ff1c7424 */ /* 0x000fc600078e00ff */
[----:B------:R-:W-:Y:S02]  /*10a0*/  ISETP.NE.AND.EX P0, PT, R33, RZ, PT, P0 ;  /* 0x000000ff2100720c */ /* 0x000fe40003f05300 */
[----:B------:R-:W1:Y:S01]  /*10b0*/  LDC R27, c[0x0][0x600] ;  /* 0x00018000ff1b7b82 */ /* 0x000e620000000800 */
[-CC-:B---3--:R-:W-:Y:S02]  /*10c0*/  SHF.R.U64 R25, R8, R10.reuse, R9.reuse ;  /* 0x0000000a08197219 */ /* 0x188fe40000001209 */
[----:B------:R-:W-:-:S05]  /*10d0*/  SHF.R.U32.HI R8, RZ, R10, R9 ;  /* 0x0000000aff087219 */ /* 0x000fca0000011609 */
[----:B------:R-:W3:Y:S01]  /*10e0*/  LDC R22, c[0x0][0x648] ;  /* 0x00019200ff167b82 */ /* 0x000ee20000000800 */
[-CC-:B0-----:R-:W-:Y:S02]  /*10f0*/  SHF.R.U64 R34, R25, R13.reuse, R8.reuse ;  /* 0x0000000d19227219 */ /* 0x181fe40000001208 */
[----:B------:R-:W-:-:S05]  /*1100*/  SHF.R.U32.HI R8, RZ, R13, R8 ;  /* 0x0000000dff087219 */ /* 0x000fca0000011608 */
[----:B------:R-:W0:Y:S01]  /*1110*/  LDC R26, c[0x0][0x638] ;  /* 0x00018e00ff1a7b82 */ /* 0x000e220000000800 */
[-CC-:B----4-:R-:W-:Y:S02]  /*1120*/  SHF.R.U64 R36, R34, R31.reuse, R8.reuse ;  /* 0x0000001f22247219 */ /* 0x190fe40000001208 */
[-C--:B------:R-:W-:Y:S02]  /*1130*/  SHF.L.U32 R2, R2, R31.reuse, RZ ;  /* 0x0000001f02027219 */ /* 0x080fe400000006ff */
[----:B------:R-:W-:Y:S01]  /*1140*/  SHF.R.U32.HI R9, RZ, R31, R8 ;  /* 0x0000001fff097219 */ /* 0x000fe20000011608 */
[----:B------:R-:W-:Y:S01]  /*1150*/  IMAD.MOV.U32 R8, RZ, RZ, R36 ;  /* 0x000000ffff087224 */ /* 0x000fe200078e0024 */
[----:B------:R-:W-:Y:S01]  /*1160*/  LOP3.LUT R15, RZ, R2, RZ, 0x33, !PT ;  /* 0x00000002ff0f7212 */ /* 0x000fe200078e33ff */
[----:B------:R-:W4:Y:S01]  /*1170*/  LDC R29, c[0x0][0x610] ;  /* 0x00018400ff1d7b82 */ /* 0x000f220000000800 */
[----:B------:R-:W-:Y:S05]  /*1180*/  @!P0 BRA `(.L_x_14) ;  /* 0x0000000000288947 */ /* 0x000fea0003800000 */
[----:B------:R-:W2:Y:S02]  /*1190*/  LDC R13, c[0x0][0x64c] ;  /* 0x00019300ff0d7b82 */ /* 0x000ea40000000800 */
[----:B--2---:R-:W-:-:S05]  /*11a0*/  IADD3 R13, P0, R36, R13, RZ ;  /* 0x0000000d240d7210 */ /* 0x004fca0007f1e0ff */
        /* <DEDUP_REMOVED lines=8> */
.L_x_14:
[----:B---3--:R-:W-:Y:S01]  /*1230*/  SHF.R.U64 R7, R8, R22, R9 ;  /* 0x0000001608077219 */ /* 0x008fe20000001209 */
[----:B-1----:R-:W-:Y:S01]  /*1240*/  VIADD R8, R27, 0xffffffff ;  /* 0xffffffff1b087836 */ /* 0x002fe20000000000 */
[----:B------:R-:W-:Y:S01]  /*1250*/  SHF.L.U32 R2, R28, R31, RZ ;  /* 0x0000001f1c027219 */ /* 0x000fe200000006ff */
[----:B------:R-:W-:Y:S01]  /*1260*/  @P1 IMAD R20, R21, R24, R6 ;  /* 0x0000001815141224 */ /* 0x000fe200078e0206 */
[----:B------:R-:W-:Y:S01]  /*1270*/  LOP3.LUT R15, R34, R15, RZ, 0xc0, !PT ;  /* 0x0000000f220f7212 */ /* 0x000fe200078ec0ff */
[----:B------:R-:W-:Y:S01]  /*1280*/  IMAD.MOV R9, RZ, RZ, -R7 ;  /* 0x000000ffff097224 */ /* 0x000fe200078e0a07 */
[----:B------:R-:W-:Y:S01]  /*1290*/  LOP3.LUT R8, R25, R8, RZ, 0xc0, !PT ;  /* 0x0000000819087212 */ /* 0x000fe200078ec0ff */
[----:B------:R-:W-:Y:S02]  /*12a0*/  IMAD.MOV.U32 R6, RZ, RZ, 0x1 ;  /* 0x00000001ff067424 */ /* 0x000fe400078e00ff */
[----:B------:R-:W-:Y:S02]  /*12b0*/  IMAD R15, R2, R7, R15 ;  /* 0x00000007020f7224 */ /* 0x000fe400078e020f */
[----:B0-----:R-:W-:-:S02]  /*12c0*/  IMAD R2, R9, R26, R36 ;  /* 0x0000001a09027224 */ /* 0x001fc400078e0224 */
[----:B----4-:R-:W-:Y:S02]  /*12d0*/  IMAD R19, R15, R29, R20 ;  /* 0x0000001d0f137224 */ /* 0x010fe400078e0214 */
[--C-:B------:R-:W-:Y:S01]  /*12e0*/  IMAD R2, R2, R27, R8.reuse ;  /* 0x0000001b02027224 */ /* 0x100fe200078e0208 */
[----:B------:R-:W-:-:S04]  /*12f0*/  PRMT R8, R6, 0x7610, R8 ;  /* 0x0000761006087816 */ /* 0x000fc80000000008 */
[----:B------:R-:W-:Y:S02]  /*1300*/  SEL R22, R2, R19, !P1 ;  /* 0x0000001302167207 */ /* 0x000fe40004800000 */
[----:B------:R-:W-:Y:S01]  /*1310*/  SEL R19, R19, R2, !P1 ;  /* 0x0000000213137207 */ /* 0x000fe20004800000 */
[----:B------:R-:W-:-:S07]  /*1320*/  IMAD.MOV.U32 R2, RZ, RZ, R30 ;  /* 0x000000ffff027224 */ /* 0x000fce00078e001e */
.L_x_12:
[----:B------:R-:W-:Y:S05]  /*1330*/  @!P3 BRA `(.L_x_15) ;  /* 0x00000000000cb947 */ /* 0x000fea0003800000 */
[----:B------:R-:W-:Y:S01]  /*1340*/  UCGABAR_WAIT ;  /* 0x0000000000007dc7 */ /* 0x000fe20008000000 */
[----:B------:R-:W-:Y:S01]  /*1350*/  CCTL.IVALL ;  /* 0x00000000ff00798f */ /* 0x000fe20002000000 */
[----:B------:R-:W-:Y:S05]  /*1360*/  BRA `(.L_x_16) ;  /* 0x0000000000047947 */ /* 0x000fea0003800000 */
.L_x_15:
[----:B------:R-:W-:Y:S06]  /*1370*/  BAR.SYNC.DEFER_BLOCKING 0x0 ;  /* 0x0000000000007b1d */ /* 0x000fec0000010000 */
.L_x_16:
[----:B------:R-:W-:Y:S05]  /*1380*/  @!P2 BRA `(.L_x_17) ;  /* 0x000000780024a947 */ /* 0x000fea0003800000 */
[----:B------:R-:W-:-:S13]  /*1390*/  ISETP.GT.U32.AND P0, PT, R35, 0x1, PT ;  /* 0x000000012300780c */ /* 0x000fda0003f04070 */
[----:B------:R-:W-:Y:S05]  /*13a0*/  @P0 EXIT ;  /* 0x000000000000094d */ /* 0x000fea0003800000 */
.L_x_18:
[----:B------:R-:W-:-:S08]  /*13b0*/  NOP ;  /* 0x0000000000007918 */ /* 0x000fd00000000000 */
[----:B------:R-:W1:Y:S02]  /*13c0*/  USETMAXREG.TRY_ALLOC.CTAPOOL UP0, 0xe8 ;  /* 0x000000e8000079c8 */ /* 0x000e640008000600 */
[----:B-1----:R-:W-:-:S13]  /*13d0*/  PLOP3.LUT P0, PT, PT, PT, UP0, 0x80, 0x0 ;  /* 0x000000000000781c */ /* 0x002fda0003f0f008 */
[----:B------:R-:W-:Y:S05]  /*13e0*/  @!P0 BRA `(.L_x_18) ;  /* 0xfffffffc00f08947 */ /* 0x000fea000383ffff */
[----:B------:R-:W-:-:S13]  /*13f0*/  LOP3.LUT P0, RZ, R8, 0xff, RZ, 0xc0, !PT ;  /* 0x000000ff08ff7812 */ /* 0x000fda000780c0ff */
[----:B------:R-:W-:Y:S05]  /*1400*/  @!P0 EXIT ;  /* 0x000000000000894d */ /* 0x000fea0003800000 */
[----:B------:R-:W1:Y:S01]  /*1410*/  S2UR UR4, SR_CgaCtaId ;  /* 0x00000000000479c3 */ /* 0x000e620000008800 */
[----:B--2---:R-:W-:Y:S01]  /*1420*/  VIADD R14, R14, 0xffffffff ;  /* 0xffffffff0e0e7836 */ /* 0x004fe20000000000 */
[CC--:B------:R-:W-:Y:S01]  /*1430*/  LEA.HI R4, R0.reuse, R3.reuse, RZ, 0x2 ;  /* 0x0000000300047211 */ /* 0x0c0fe200078f10ff */
[----:B------:R-:W-:Y:S01]  /*1440*/  UMOV UR41, 0x400 ;  /* 0x0000040000297882 */ /* 0x000fe20000000000 */
[----:B------:R-:W-:Y:S01]  /*1450*/  LEA.HI R0, R0, R3, RZ, 0x5 ;  /* 0x0000000300007211 */ /* 0x000fe200078f28ff */
[----:B------:R-:W-:Y:S01]  /*1460*/  UISETP.LT.AND UP0, UPT, UR40, 0x1, UPT ;  /* 0x000000012800788c */ /* 0x000fe2000bf01270 */
[----:B------:R-:W-:Y:S01]  /*1470*/  R2UR UR42, R14 ;  /* 0x000000000e2a72ca */ /* 0x000fe200000e0000 */
[----:B------:R-:W-:Y:S01]  /*1480*/  ULDC UR5, c[0x0][0x284] ;  /* 0x0000a10000057ab9 */ /* 0x000fe20000000800 */
[--C-:B------:R-:W-:Y:S01]  /*1490*/  SHF.R.S32.HI R156, RZ, 0x2, R4.reuse ;  /* 0x00000002ff9c7819 */ /* 0x100fe20000011404 */
[----:B------:R-:W-:Y:S01]  /*14a0*/  USEL UR43, UR40, 0x1, UP0 ;  /* 0x00000001282b7887 */ /* 0x000fe20008000000 */
[----:B------:R-:W-:Y:S01]  /*14b0*/  SHF.R.S32.HI R5, RZ, 0x1f, R4 ;  /* 0x0000001fff057819 */ /* 0x000fe20000011404 */
[----:B------:R-:W-:Y:S01]  /*14c0*/  USHF.L.U32 UR44, UR40, 0x1, URZ ;  /* 0x00000001282c7899 */ /* 0x000fe2000800063f */
[----:B------:R-:W-:Y:S01]  /*14d0*/  LOP3.LUT R158, R4, 0xfffffffc, RZ, 0xc0, !PT ;  /* 0xfffffffc049e7812 */ /* 0x000fe200078ec0ff */
[----:B------:R-:W-:Y:S01]  /*14e0*/  UIADD3 UR43, -UR43, UR40, URZ ;  /* 0x000000282b2b7290 */ /* 0x000fe2000fffe13f */
[----:B------:R-:W-:-:S02]  /*14f0*/  LEA.HI R5, R5, R156, RZ, 0x3 ;  /* 0x0000009c05057211 */ /* 0x000fc400078f18ff */
[----:B------:R-:W-:Y:S01]  /*1500*/  ISETP.NE.AND P0, PT, R14, RZ, PT ;  /* 0x000000ff0e00720c */ /* 0x000fe20003f05270 */
[----:B------:R-:W-:Y:S01]  /*1510*/  IMAD.IADD R158, R3, 0x1, -R158 ;  /* 0x00000001039e7824 */ /* 0x000fe200078e0a9e */
[----:B------:R-:W-:Y:S01]  /*1520*/  LOP3.LUT R5, R5, 0xfffffff8, RZ, 0xc0, !PT ;  /* 0xfffffff805057812 */ /* 0x000fe200078ec0ff */
[----:B------:R-:W-:Y:S01]  /*1530*/  USHF.L.U32 UR42, UR42, 0x3, URZ ;  /* 0x000000032a2a7899 */ /* 0x000fe2000800063f */
[----:B------:R-:W-:-:S03]  /*1540*/  SEL R165, RZ, 0x1, P0 ;  /* 0x00000001ffa57807 */ /* 0x000fc60000000000 */
[----:B------:R-:W-:Y:S01]  /*1550*/  IMAD.IADD R156, R156, 0x1, -R5 ;  /* 0x000000019c9c7824 */ /* 0x000fe200078e0a05 */
[----:B-1----:R-:W-:Y:S01]  /*1560*/  ULEA UR41, UR4, UR41, 0x18 ;  /* 0x0000002904297291 */ /* 0x002fe2000f8ec03f */
[----:B------:R-:W-:Y:S01]  /*1570*/  SHF.R.S32.HI R5, RZ, 0x5, R0 ;  /* 0x00000005ff057819 */ /* 0x000fe20000011400 */
[----:B------:R-:W-:Y:S02]  /*1580*/  IMAD.U32 R160, RZ, RZ, UR42 ;  /* 0x0000002affa07e24 */ /* 0x000fe4000f8e00ff */
[----:B------:R-:W-:Y:S01]  /*1590*/  UIADD3 UR45, UR41, 0x60, URZ ;  /* 0x00000060292d7890 */ /* 0x000fe2000fffe03f */
[--C-:B------:R-:W-:Y:S01]  /*15a0*/  SHF.R.S32.HI R157, RZ, 0x1f, R156.reuse ;  /* 0x0000001fff9d7819 */ /* 0x100fe2000001149c */
[C-C-:B------:R-:W-:Y:S01]  /*15b0*/  IMAD R163, R5.reuse, -0x10, -R156.reuse ;  /* 0xfffffff005a37824 */ /* 0x140fe200078e0a9c */
[C---:B------:R-:W-:Y:S02]  /*15c0*/  LOP3.LUT R162, R160.reuse, 0x8, RZ, 0xc0, !PT ;  /* 0x00000008a0a27812 */ /* 0x040fe400078ec0ff */
[----:B------:R-:W-:Y:S01]  /*15d0*/  LOP3.LUT R160, R160, 0x8, RZ, 0xc, !PT ;  /* 0x00000008a0a07812 */ /* 0x000fe200078e0cff */
[----:B------:R-:W-:Y:S01]  /*15e0*/  IMAD.U32 R161, RZ, RZ, UR45 ;  /* 0x0000002dffa17e24 */ /* 0x000fe2000f8e00ff */
[----:B------:R-:W-:Y:S01]  /*15f0*/  LOP3.LUT R162, R162, 0x18, RZ, 0x3c, !PT ;  /* 0x00000018a2a27812 */ /* 0x000fe200078e3cff */
[----:B------:R-:W-:-:S04]  /*1600*/  IMAD.WIDE R156, R5, 0x10, R156 ;  /* 0x00000010059c7825 */ /* 0x000fc800078e029c */
[----:B------:R-:W-:Y:S02]  /*1610*/  VIADD R159, R161, UR42 ;  /* 0x0000002aa19f7c36 */ /* 0x000fe40008000000 */
[----:B------:R-:W-:-:S07]  /*1620*/  VIADD R163, R163, UR5 ;  /* 0x00000005a3a37c36 */ /* 0x000fce0008000000 */
.L_x_298:
[----:B------:R-:W-:Y:S01]  /*1630*/  SHF.L.U32 R0, R165, 0x1f, RZ ;  /* 0x0000001fa5007819 */ /* 0x000fe200000006ff */
[----:B------:R-:W-:Y:S02]  /*1640*/  ULDC UR4, c[0x0][0x28c] ;  /* 0x0000a30000047ab9 */ /* 0x000fe40000000800 */
[----:B------:R-:W-:Y:S01]  /*1650*/  ISETP.LT.AND P1, PT, RZ, UR4, PT ;  /* 0x00000004ff007c0c */ /* 0x000fe2000bf21270 */
[----:B------:R-:W1:Y:S02]  /*1660*/  SYNCS.PHASECHK.TRANS64.TRYWAIT P0, [R161+UR42], R0 ;  /* 0x00000000a10075a7 */ /* 0x000e64000800016a */
[----:B-1-34-:R-:W-:Y:S10]  /*1670*/  @!P0 BRA `(.L_x_19) ;  /* 0x0000008400a48947 */ /* 0x01aff40003800000 */
.L_x_321:
[----:B------:R-:W-:Y:S05]  /*1680*/  @P1 BRA `(.L_x_20) ;  /* 0x0000000000401947 */ /* 0x000fea0003800000 */
[----:B-1----:R-:W-:Y:S01]  /*1690*/  MOV R0, 0x0 ;  /* 0x0000000000007802 */ /* 0x002fe20000000f00 */
[----:B------:R-:W-:Y:S01]  /*16a0*/  ULDC.64 UR4, c[0x4][0x68] ;  /* 0x01001a0000047ab9 */ /* 0x000fe20000000a00 */
[----:B------:R-:W-:Y:S01]  /*16b0*/  ULDC.64 UR6, c[0x4][0x8] ;  /* 0x0100020000067ab9 */ /* 0x000fe20000000a00 */
[----:B------:R-:W-:Y:S01]  /*16c0*/  IMAD.U32 R4, RZ, RZ, UR4 ;  /* 0x00000004ff047e24 */ /* 0x000fe2000f8e00ff */
[----:B------:R1:W2:Y:S01]  /*16d0*/  LDC.64 R14, c[0x4][R0] ;  /* 0x01000000000e7b82 */ /* 0x0002a20000000a00 */
[----:B------:R-:W-:Y:S01]  /*16e0*/  IMAD.U32 R5, RZ, RZ, UR5 ;  /* 0x00000005ff057e24 */ /* 0x000fe2000f8e00ff */
[----:B------:R-:W-:Y:S01]  /*16f0*/  ULDC.64 UR4, c[0x4][0x70] ;  /* 0x01001c0000047ab9 */ /* 0x000fe20000000a00 */
[----:B------:R-:W-:Y:S02]  /*1700*/  IMAD.U32 R10, RZ, RZ, UR6 ;  /* 0x00000006ff0a7e24 */ /* 0x000fe4000f8e00ff */
[----:B------:R-:W-:Y:S02]  /*1710*/  IMAD.U32 R6, RZ, RZ, UR4 ;  /* 0x00000004ff067e24 */ /* 0x000fe4000f8e00ff */
[----:B------:R-:W-:-:S02]  /*1720*/  IMAD.U32 R7, RZ, RZ, UR5 ;  /* 0x00000005ff077e24 */ /* 0x000fc4000f8e00ff */
[----:B------:R-:W-:Y:S02]  /*1730*/  IMAD.U32 R11, RZ, RZ, UR7 ;  /* 0x00000007ff0b7e24 */ /* 0x000fe4000f8e00ff */
[----:B------:R-:W-:Y:S02]  /*1740*/  IMAD.MOV.U32 R8, RZ, RZ, 0x1e1 ;  /* 0x000001e1ff087424 */ /* 0x000fe400078e00ff */
[----:B0-----:R-:W-:Y:S02]  /*1750*/  IMAD.MOV.U32 R12, RZ, RZ, 0x1 ;  /* 0x00000001ff0c7424 */ /* 0x001fe400078e00ff */
[----:B-1----:R-:W-:-:S07]  /*1760*/  IMAD.MOV.U32 R13, RZ, RZ, RZ ;  /* 0x000000ffff0d7224 */ /* 0x002fce00078e00ff */
[----:B------:R-:W-:-:S07]  /*1770*/  LEPC R20, `(.L_x_20) ;  /* 0x000000001014794e */ /* 0x000fce0000000000 */
[----:B--2--5:R-:W-:Y:S05]  /*1780*/  CALL.ABS.NOINC R14 ;  /* 0x000000000e007343 */ /* 0x024fea0003c00000 */
.L_x_20:
[----:B-1----:R-:W-:-:S04]  /*1790*/  LOP3.LUT R0, R16, 0x1, RZ, 0xfc, !PT ;  /* 0x0000000110007812 */ /* 0x002fc800078efcff */
[----:B------:R-:W-:-:S13]  /*17a0*/  ISETP.NE.AND P0, PT, R0, 0x3, PT ;  /* 0x000000030000780c */ /* 0x000fda0003f05270 */
[----:B------:R-:W-:Y:S05]  /*17b0*/  @!P0 BRA `(.L_x_21) ;  /* 0x0000000000048947 */ /* 0x000fea0003800000 */
[----:B------:R-:W-:Y:S01]  /*17c0*/  BPT.TRAP 0x1 ;  /* 0x000000040000795c */ /* 0x000fe20000300000 */
.L_x_21:
[----:B------:R-:W-:Y:S02]  /*17d0*/  IMAD.U32 R3, RZ, RZ, UR38 ;  /* 0x00000026ff037e24 */ /* 0x000fe4000f8e00ff */
[----:B------:R-:W-:-:S03]  /*17e0*/  IMAD.U32 R0, RZ, RZ, UR39 ;  /* 0x00000027ff007e24 */ /* 0x000fc6000f8e00ff */
[----:B------:R-:W-:Y:S02]  /*17f0*/  LEA R3, R3, UR41, 0x3 ;  /* 0x0000002903037c11 */ /* 0x000fe4000f8e18ff */
[----:B------:R-:W-:-:S04]  /*1800*/  SHF.L.U32 R0, R0, 0x1f, RZ ;  /* 0x0000001f00007819 */ /* 0x000fc800000006ff */
[----:B------:R1:W2:Y:S01]  /*1810*/  SYNCS.PHASECHK.TRANS64.TRYWAIT P1, [R3+URZ], R0 ;  /* 0x00000000030075a7 */ /* 0x0002a2000802017f */
[----:B------:R-:W-:Y:S05]  /*1820*/  @!P0 BRA `(.L_x_22) ;  /* 0x0000000000048947 */ /* 0x000fea0003800000 */
[----:B------:R-:W-:Y:S01]  /*1830*/  BPT.TRAP 0x1 ;  /* 0x000000040000795c */ /* 0x000fe20000300000 */
.L_x_22:
[----:B------:R-:W-:-:S05]  /*1840*/  IMAD.U32 R4, RZ, RZ, UR43 ;  /* 0x0000002bff047e24 */ /* 0x000fca000f8e00ff */
[----:B------:R-:W-:Y:S01]  /*1850*/  ISETP.GE.AND P2, PT, R4, 0x1, PT ;  /* 0x000000010400780c */ /* 0x000fe20003f46270 */
[----:B--2---:R-:W-:-:S12]  /*1860*/  @P1 BRA `(.L_x_23) ;  /* 0x0000000000081947 */ /* 0x004fd80003800000 */
[----:B------:R-:W2:Y:S02]  /*1870*/  SYNCS.PHASECHK.TRANS64.TRYWAIT P1, [R3+URZ], R0 ;  /* 0x00000000030075a7 */ /* 0x000ea4000802017f */
[----:B--2---:R-:W-:Y:S05]  /*1880*/  @!P1 BRA `(.L_x_24) ;  /* 0x0000008400349947 */ /* 0x004fea0003800000 */
.L_x_23:
[----:B------:R-:W-:Y:S05]  /*1890*/  WARPSYNC.ALL ;  /* 0x0000000000007948 */ /* 0x000fea0003800000 */
[----:B------:R-:W-:Y:S01]  /*18a0*/  UIADD3 UR4, UR41, 0x180, URZ ;  /* 0x0000018029047890 */ /* 0x000fe2000fffe03f */
[----:B------:R-:W-:Y:S01]  /*18b0*/  WARPGROUP.ARRIVE ;  /* 0x00000000000079c5 */ /* 0x000fe20000000000 */
[----:B------:R-:W-:Y:S02]  /*18c0*/  UIADD3 UR5, UR41, 0xa180, URZ ;  /* 0x0000a18029057890 */ /* 0x000fe4000fffe03f */
[----:B------:R-:W-:Y:S02]  /*18d0*/  USHF.R.U32.HI UR4, URZ, 0x4, UR4 ;  /* 0x000000043f047899 */ /* 0x000fe40008011604 */
[----:B------:R-:W-:-:S02]  /*18e0*/  USHF.R.U32.HI UR5, URZ, 0x4, UR5 ;  /* 0x000000043f057899 */ /* 0x000fc40008011605 */
[----:B------:R-:W-:Y:S02]  /*18f0*/  ULOP3.LUT UR4, UR4, 0x3fff, URZ, 0xc0, !UPT ;  /* 0x00003fff04047892 */ /* 0x000fe4000f8ec03f */
[----:B------:R-:W-:Y:S02]  /*1900*/  ULOP3.LUT UR5, UR5, 0x3fff, URZ, 0xc0, !UPT ;  /* 0x00003fff05057892 */ /* 0x000fe4000f8ec03f */
[----:B------:R-:W-:Y:S02]  /*1910*/  ULOP3.LUT UR8, UR4, 0x10000, URZ, 0xfc, !UPT ;  /* 0x0001000004087892 */ /* 0x000fe4000f8efc3f */
[----:B------:R-:W-:Y:S02]  /*1920*/  ULOP3.LUT UR9, UR5, 0x10000, URZ, 0xfc, !UPT ;  /* 0x0001000005097892 */ /* 0x000fe4000f8efc3f */
[----:B------:R-:W-:Y:S02]  /*1930*/  ULEA UR10, UR38, UR8, 0x9 ;  /* 0x00000008260a7291 */ /* 0x000fe4000f8e483f */
[----:B------:R-:W-:Y:S01]  /*1940*/  ULEA UR11, UR38, UR9, 0xb ;  /* 0x00000009260b7291 */ /* 0x000fe2000f8e583f */
[----:B------:R-:W-:Y:S01]  /*1950*/  UMOV UR5, 0x40000040 ;  /* 0x4000004000057882 */ /* 0x000fe20000000000 */
[----:B------:R-:W-:-:S03]  /*1960*/  UMOV UR7, 0x40000040 ;  /* 0x4000004000077882 */ /* 0x000fc60000000000 */
[----:B------:R-:W-:Y:S02]  /*1970*/  UMOV UR4, UR10 ;  /* 0x0000000a00047c82 */ /* 0x000fe40008000000 */
[----:B------:R-:W-:Y:S02]  /*1980*/  UMOV UR6, UR11 ;  /* 0x0000000b00067c82 */ /* 0x000fe40008000000 */
[----:B------:R-:W-:Y:S01]  /*1990*/  IGMMA.64x256x32.S8.S8 R24, gdesc[UR4], RZ, !UPT, gsb0 ;  /* 0x06600000041879f1 */ /* 0x000fe2000c0410ff */
[----:B------:R-:W-:Y:S02]  /*19a0*/  UIADD3 UR4, UR10, 0x2, URZ ;  /* 0x000000020a047890 */ /* 0x000fe4000fffe03f */
[----:B------:R-:W-:Y:S01]  /*19b0*/  UIADD3 UR6, UR11, 0x2, URZ ;  /* 0x000000020b067890 */ /* 0x000fe2000fffe03f */
[----:B------:R-:W-:Y:S01]  /*19c0*/  UMOV UR5, 0x40000040 ;  /* 0x4000004000057882 */ /* 0x000fe20000000000 */
[----:B------:R-:W-:Y:S01]  /*19d0*/  UMOV UR7, 0x40000040 ;  /* 0x4000004000077882 */ /* 0x000fe20000000000 */
[----:B------:R-:W-:-:S02]  /*19e0*/  WARPGROUP.DEPBAR.LE gsb0, 0x0 ;  /* 0x00008000000079c5 */ /* 0x000fc40000010000 */
[----:B------:R-:W-:-:S06]  /*19f0*/  WARPGROUP.ARRIVE ;  /* 0x00000000000079c5 */ /* 0x000fcc0000000000 */
[----:B------:R-:W-:Y:S01]  /*1a00*/  IGMMA.64x256x32.S8.S8 R24, gdesc[UR4], R24, gsb0 ;  /* 0x06600000041879f1 */ /* 0x000fe20008041018 */
[----:B------:R-:W-:Y:S02]  /*1a10*/  UIADD3 UR4, UR10, 0x4, URZ ;  /* 0x000000040a047890 */ /* 0x000fe4000fffe03f */
[----:B------:R-:W-:Y:S01]  /*1a20*/  UIADD3 UR6, UR11, 0x4, URZ ;  /* 0x000000040b067890 */ /* 0x000fe2000fffe03f */
[----:B------:R-:W-:Y:S01]  /*1a30*/  UMOV UR5, 0x40000040 ;  /* 0x4000004000057882 */ /* 0x000fe20000000000 */
[----:B------:R-:W-:Y:S01]  /*1a40*/  UMOV UR7, 0x40000040 ;  /* 0x4000004000077882 */ /* 0x000fe20000000000 */
[----:B------:R-:W-:Y:S02]  /*1a50*/  WARPGROUP.DEPBAR.LE gsb0, 0x0 ;  /* 0x00008000000079c5 */ /* 0x000fe40000010000 */
        /* <DEDUP_REMOVED lines=8> */
[----:B------:R-:W-:Y:S03]  /*1ae0*/  IGMMA.64x256x32.S8.S8 R24, gdesc[UR4], R24, gsb0 ;  /* 0x06600000041879f1 */ /* 0x000fe60008041018 */
[----:B------:R-:W-:Y:S02]  /*1af0*/  WARPGROUP.DEPBAR.LE gsb0, 0x0 ;  /* 0x00008000000079c5 */ /* 0x000fe40000010000 */
[----:B------:R-:W-:Y:S05]  /*1b00*/  @!P2 BRA `(.L_x_25) ;  /* 0x000000040014a947 */ /* 0x000fea0003800000 */
[----:B------:R-:W-:Y:S01]  /*1b10*/  UIADD3 UR4, UR38, 0x1, URZ ;  /* 0x0000000126047890 */ /* 0x000fe2000fffe03f */
[----:B-12---:R-:W-:Y:S02]  /*1b20*/  IMAD.U32 R0, RZ, RZ, UR43 ;  /* 0x0000002bff007e24 */ /* 0x006fe4000f8e00ff */
[----:B------:R-:W-:Y:S01]  /*1b30*/  IMAD.U32 R3, RZ, RZ, UR38 ;  /* 0x00000026ff037e24 */ /* 0x000fe2000f8e00ff */
[----:B------:R-:W-:-:S04]  /*1b40*/  UISETP.NE.AND UP0, UPT, UR4, 0x5, UPT ;  /* 0x000000050400788c */ /* 0x000fc8000bf05270 */
[----:B------:R-:W-:Y:S02]  /*1b50*/  USEL UR5, URZ, 0x1, UP0 ;  /* 0x000000013f057887 */ /* 0x000fe40008000000 */
[----:B------:R-:W-:Y:S02]  /*1b60*/  USEL UR10, UR4, URZ, UP0 ;  /* 0x0000003f040a7287 */ /* 0x000fe40008000000 */
[----:B------:R-:W-:-:S06]  /*1b70*/  ULOP3.LUT UR5, UR39, UR5, URZ, 0x3c, !UPT ;  /* 0x0000000527057292 */ /* 0x000fcc000f8e3c3f */
[----:B------:R-:W-:-:S07]  /*1b80*/  IMAD.U32 R6, RZ, RZ, UR5 ;  /* 0x00000005ff067e24 */ /* 0x000fce000f8e00ff */
.L_x_32:
[----:B------:R-:W-:Y:S05]  /*1b90*/  @!P0 BRA `(.L_x_26) ;  /* 0x0000000000048947 */ /* 0x000fea0003800000 */
[----:B------:R-:W-:Y:S01]  /*1ba0*/  BPT.TRAP 0x1 ;  /* 0x000000040000795c */ /* 0x000fe20000300000 */
.L_x_26:
[----:B------:R-:W-:Y:S01]  /*1bb0*/  ULEA UR4, UR10, UR41, 0x3 ;  /* 0x000000290a047291 */ /* 0x000fe2000f8e183f */
[----:B------:R-:W-:-:S08]  /*1bc0*/  SHF.L.U32 R4, R6, 0x1f, RZ ;  /* 0x0000001f06047819 */ /* 0x000fd000000006ff */
[----:B------:R1:W2:Y:S01]  /*1bd0*/  SYNCS.PHASECHK.TRANS64.TRYWAIT P1, [UR4], R4 ;  /* 0x00000004ff0075a7 */ /* 0x0002a20008020144 */
[----:B------:R-:W-:Y:S05]  /*1be0*/  @!P0 BRA `(.L_x_27) ;  /* 0x0000000000048947 */ /* 0x000fea0003800000 */
[----:B------:R-:W-:Y:S01]  /*1bf0*/  BPT.TRAP 0x1 ;  /* 0x000000040000795c */ /* 0x000fe20000300000 */
.L_x_27:
[----:B--2---:R-:W-:Y:S05]  /*1c00*/  @P1 BRA `(.L_x_28) ;  /* 0x0000000000081947 */ /* 0x004fea0003800000 */
[----:B------:R-:W2:Y:S02]  /*1c10*/  SYNCS.PHASECHK.TRANS64.TRYWAIT P1, [UR4], R4 ;  /* 0x00000004ff0075a7 */ /* 0x000ea40008020144 */
[----:B--2---:R-:W-:Y:S05]  /*1c20*/  @!P1 BRA `(.L_x_29) ;  /* 0x0000008000609947 */ /* 0x004fea0003800000 */
.L_x_28:
[----:B------:R-:W-:Y:S01]  /*1c30*/  ULEA UR11, UR10, UR8, 0x9 ;  /* 0x000000080a0b7291 */ /* 0x000fe2000f8e483f */
[----:B------:R-:W-:Y:S01]  /*1c40*/  WARPGROUP.ARRIVE ;  /* 0x00000000000079c5 */ /* 0x000fe20000000000 */
[----:B------:R-:W-:Y:S01]  /*1c50*/  ULEA UR12, UR10, UR9, 0xb ;  /* 0x000000090a0c7291 */ /* 0x000fe2000f8e583f */
[----:B------:R-:W-:Y:S01]  /*1c60*/  UMOV UR5, 0x40000040 ;  /* 0x4000004000057882 */ /* 0x000fe20000000000 */
[----:B------:R-:W-:-:S03]  /*1c70*/  UMOV UR7, 0x40000040 ;  /* 0x4000004000077882 */ /* 0x000fc60000000000 */
[----:B------:R-:W-:Y:S02]  /*1c80*/  UMOV UR4, UR11 ;  /* 0x0000000b00047c82 */ /* 0x000fe40008000000 */
[----:B------:R-:W-:Y:S02]  /*1c90*/  UMOV UR6, UR12 ;  /* 0x0000000c00067c82 */ /* 0x000fe40008000000 */
[----:B------:R-:W-:Y:S01]  /*1ca0*/  IGMMA.64x256x32.S8.S8 R24, gdesc[UR4], R24, gsb0 ;  /* 0x06600000041879f1 */ /* 0x000fe20008041018 */
        /* <DEDUP_REMOVED lines=23> */
[----:B------:R-:W-:Y:S01]  /*1e20*/  BPT.TRAP 0x1 ;  /* 0x000000040000795c */ /* 0x000fe20000300000 */
.L_x_30:
[----:B------:R-:W-:-:S13]  /*1e30*/  ISETP.NE.AND P1, PT, R155, RZ, PT ;  /* 0x000000ff9b00720c */ /* 0x000fda0003f25270 */
[----:B-12---:R-:W-:-:S05]  /*1e40*/  @P1 LEA R4, R3, UR41, 0x3 ;  /* 0x0000002903041c11 */ /* 0x006fca000f8e18ff */
[----:B------:R-:W-:-:S05]  /*1e50*/  @P1 VIADD R5, R4, 0x28 ;  /* 0x0000002804051836 */ /* 0x000fca0000000000 */
[----:B------:R-:W-:-:S04]  /*1e60*/  @P1 PRMT R5, R154, 0x654, R5 ;  /* 0x000006549a051816 */ /* 0x000fc80000000005 */
[----:B------:R1:W-:Y:S01]  /*1e70*/  @P1 SYNCS.ARRIVE.TRANS64.RED.A1T0 RZ, [R5+URZ], RZ ;  /* 0x000000ff05ff19a7 */ /* 0x0003e2000810043f */
[----:B------:R-:W-:-:S13]  /*1e80*/  ISETP.GT.U32.AND P1, PT, R16, 0x1, PT ;  /* 0x000000011000780c */ /* 0x000fda0003f24070 */
[----:B-1----:R-:W-:Y:S05]  /*1e90*/  @P1 BRA `(.L_x_31) ;  /* 0x0000000000041947 */ /* 0x002fea0003800000 */
[----:B------:R-:W-:Y:S01]  /*1ea0*/  BPT.TRAP 0x1 ;  /* 0x000000040000795c */ /* 0x000fe20000300000 */
.L_x_31:
[----:B------:R-:W-:Y:S01]  /*1eb0*/  UIADD3 UR10, UR10, 0x1, URZ ;  /* 0x000000010a0a7890 */ /* 0x000fe2000fffe03f */
[C---:B------:R-:W-:Y:S01]  /*1ec0*/  ISETP.GT.AND P2, PT, R0.reuse, 0x1, PT ;  /* 0x000000010000780c */ /* 0x040fe20003f44270 */
[----:B------:R-:W-:Y:S02]  /*1ed0*/  VIADD R3, R3, 0x1 ;  /* 0x0000000103037836 */ /* 0x000fe40000000000 */
[----:B------:R-:W-:Y:S01]  /*1ee0*/  UISETP.NE.AND UP0, UPT, UR10, 0x5, UPT ;  /* 0x000000050a00788c */ /* 0x000fe2000bf05270 */
[----:B------:R-:W-:Y:S02]  /*1ef0*/  VIADD R0, R0, 0xffffffff ;  /* 0xffffffff00007836 */ /* 0x000fe40000000000 */
[C---:B------:R-:W-:Y:S01]  /*1f00*/  ISETP.NE.AND P1, PT, R3.reuse, 0x5, PT ;  /* 0x000000050300780c */ /* 0x040fe20003f25270 */
[----:B------:R-:W-:Y:S02]  /*1f10*/  USEL UR4, URZ, 0x1, UP0 ;  /* 0x000000013f047887 */ /* 0x000fe40008000000 */
[----:B------:R-:W-:Y:S01]  /*1f20*/  USEL UR10, UR10, URZ, UP0 ;  /* 0x0000003f0a0a7287 */ /* 0x000fe20008000000 */
[----:B------:R-:W-:-:S03]  /*1f30*/  SEL R3, R3, RZ, P1 ;  /* 0x000000ff03037207 */ /* 0x000fc60000800000 */
[----:B------:R-:W-:Y:S01]  /*1f40*/  LOP3.LUT R6, R6, UR4, RZ, 0x3c, !PT ;  /* 0x0000000406067c12 */ /* 0x000fe2000f8e3cff */
[----:B------:R-:W-:Y:S07]  /*1f50*/  @P2 BRA `(.L_x_32) ;  /* 0xfffffffc000c2947 */ /* 0x000fee000383ffff */
.L_x_25:
[----:B-12---:R-:W1:Y:S01]  /*1f60*/  LDC R0, c[0x0][0x28c] ;  /* 0x0000a300ff007b82 */ /* 0x006e620000000800 */
[----:B------:R2:W-:Y:S01]  /*1f70*/  SYNCS.ARRIVE.TRANS64.A1T0 RZ, [R160+UR45], RZ ;  /* 0x000000ffa0ff79a7 */ /* 0x0005e2000810002d */
[----:B-1----:R-:W-:-:S13]  /*1f80*/  ISETP.GE.AND P1, PT, R0, 0x1, PT ;  /* 0x000000010000780c */ /* 0x002fda0003f26270 */
[----:B--2---:R-:W-:Y:S05]  /*1f90*/  @!P1 BRA `(.L_x_33) ;  /* 0x0000000000449947 */ /* 0x004fea0003800000 */
[----:B------:R-:W-:Y:S05]  /*1fa0*/  @!P0 BRA `(.L_x_34) ;  /* 0x0000000000048947 */ /* 0x000fea0003800000 */
[----:B------:R-:W-:Y:S01]  /*1fb0*/  BPT.TRAP 0x1 ;  /* 0x000000040000795c */ /* 0x000fe20000300000 */
.L_x_34:
[----:B------:R-:W-:-:S13]  /*1fc0*/  ISETP.NE.AND P0, PT, R155, RZ, PT ;  /* 0x000000ff9b00720c */ /* 0x000fda0003f05270 */
[----:B------:R-:W-:-:S05]  /*1fd0*/  VOTEU.ANY UP0, P0 ;  /* 0x00000000003f7886 */ /* 0x000fca0000000100 */
[----:B------:R-:W-:-:S06]  /*1fe0*/  @UP0 UIADD3 UR4, UR43, UR38, URZ ;  /* 0x000000262b040290 */ /* 0x000fcc000fffe03f */
[----:B------:R-:W-:Y:S02]  /*1ff0*/  IMAD.U32 R4, RZ, RZ, UR4 ;  /* 0x00000004ff047e24 */ /* 0x000fe4000f8e00ff */
[----:B------:R-:W-:Y:S02]  /*2000*/  IMAD.U32 R3, RZ, RZ, UR4 ;  /* 0x00000004ff037e24 */ /* 0x000fe4000f8e00ff */
[----:B------:R-:W-:-:S05]  /*2010*/  @P0 IMAD.WIDE.U32 R4, R4, -0x33333333, RZ ;  /* 0xcccccccd04040825 */ /* 0x000fca00078e00ff */
[----:B------:R-:W-:-:S05]  /*2020*/  @P0 SHF.R.U32.HI R0, RZ, 0x2, R5 ;  /* 0x00000002ff000819 */ /* 0x000fca0000011605 */
[----:B------:R-:W-:-:S05]  /*2030*/  @P0 IMAD R0, R0, -0x5, R3 ;  /* 0xfffffffb00000824 */ /* 0x000fca00078e0203 */
[----:B------:R-:W-:-:S05]  /*2040*/  @P0 LEA R0, R0, UR41, 0x3 ;  /* 0x0000002900000c11 */ /* 0x000fca000f8e18ff */
[----:B------:R-:W-:-:S05]  /*2050*/  @P0 VIADD R3, R0, 0x28 ;  /* 0x0000002800030836 */ /* 0x000fca0000000000 */
[----:B------:R-:W-:-:S04]  /*2060*/  @P0 PRMT R3, R154, 0x654, R3 ;  /* 0x000006549a030816 */ /* 0x000fc80000000003 */
[----:B------:R1:W-:Y:S01]  /*2070*/  @P0 SYNCS.ARRIVE.TRANS64.RED.A1T0 RZ, [R3+URZ], RZ ;  /* 0x000000ff03ff09a7 */ /* 0x0003e2000810043f */
[----:B------:R-:W-:-:S13]  /*2080*/  ISETP.GT.U32.AND P0, PT, R16, 0x1, PT ;  /* 0x000000011000780c */ /* 0x000fda0003f04070 */
[----:B-1----:R-:W-:Y:S05]  /*2090*/  @P0 BRA `(.L_x_33) ;  /* 0x0000000000040947 */ /* 0x002fea0003800000 */
[----:B------:R-:W-:Y:S01]  /*20a0*/  BPT.TRAP 0x1 ;  /* 0x000000040000795c */ /* 0x000fe20000300000 */
.L_x_33:
[----:B------:R-:W-:Y:S01]  /*20b0*/  SHF.L.U32 R0, R165, 0x1f, RZ ;  /* 0x0000001fa5007819 */ /* 0x000fe200000006ff */
[----:B------:R-:W-:Y:S01]  /*20c0*/  UIADD3 UR38, UR44, UR38, URZ ;  /* 0x000000262c267290 */ /* 0x000fe2000fffe03f */
[----:B------:R-:W1:Y:S01]  /*20d0*/  LDC R7, c[0x0][0x288] ;  /* 0x0000a200ff077b82 */ /* 0x000e620000000800 */
[----:B------:R-:W-:Y:S01]  /*20e0*/  UISETP.GE.U32.AND UP1, UPT, UR44, 0x5, UPT ;  /* 0x000000052c00788c */ /* 0x000fe2000bf26070 */
[----:B------:R-:W-:Y:S01]  /*20f0*/  IMAD.SHL.U32 R8, R158, 0x2, RZ ;  /* 0x000000029e087824 */ /* 0x000fe200078e00ff */
[----:B------:R-:W-:Y:S02]  /*2100*/  UISETP.GT.U32.AND UP0, UPT, UR38, 0x4, UPT ;  /* 0x000000042600788c */ /* 0x000fe4000bf04070 */
[----:B------:R-:W-:Y:S02]  /*2110*/  UIMAD.WIDE.U32 UR4, UR38, -0x33333333, URZ ;  /* 0xcccccccd260478a5 */ /* 0x000fe4000f8e003f */
[----:B------:R-:W-:Y:S01]  /*2120*/  UISETP.LT.U32.AND UP0, UPT, UR44, 0x5, UP0 ;  /* 0x000000052c00788c */ /* 0x000fe20008701070 */
[----:B------:R-:W2:Y:S01]  /*2130*/  SYNCS.PHASECHK.TRANS64.TRYWAIT P0, [R161+UR42+0x10], R0 ;  /* 0x00001000a10075a7 */ /* 0x000ea2000800016a */
[----:B------:R-:W-:Y:S01]  /*2140*/  USHF.R.U32.HI UR4, URZ, 0x2, UR5 ;  /* 0x000000023f047899 */ /* 0x000fe20008011605 */
[----:B------:R-:W-:Y:S01]  /*2150*/  SHF.R.S32.HI R9, RZ, 0x1f, R8 ;  /* 0x0000001fff097819 */ /* 0x000fe20000011408 */
[----:B------:R-:W-:-:S02]  /*2160*/  USEL UR6, URZ, 0x1, !UP0 ;  /* 0x000000013f067887 */ /* 0x000fc4000c000000 */
[----:B------:R-:W-:Y:S02]  /*2170*/  UIMAD UR38, UR4, -0x5, UR38 ;  /* 0xfffffffb042678a4 */ /* 0x000fe4000f8e0226 */
[----:B------:R-:W-:-:S04]  /*2180*/  ULOP3.LUT UR39, UR39, UR6, URZ, 0x3c, !UPT ;  /* 0x0000000627277292 */ /* 0x000fc8000f8e3c3f */
[----:B------:R-:W-:Y:S01]  /*2190*/  @UP1 ULOP3.LUT UR39, UR39, 0x1, UR4, 0x78, !UPT ;  /* 0x0000000127271892 */ /* 0x000fe2000f8e7804 */
[----:B-12---:R-:W-:Y:S11]  /*21a0*/  @!P0 BRA `(.L_x_35) ;  /* 0x0000007c00188947 */ /* 0x006ff60003800000 */
.L_x_322:
[----:B-1----:R-:W-:Y:S01]  /*21b0*/  IMAD.SHL.U32 R0, R19, 0x40, RZ ;  /* 0x0000004013007824 */ /* 0x002fe200078e00ff */
[----:B------:R-:W-:Y:S01]  /*21c0*/  ULDC UR6, c[0x0][0x284] ;  /* 0x0000a10000067ab9 */ /* 0x000fe20000000800 */
[----:B------:R-:W-:Y:S01]  /*21d0*/  IMAD.SHL.U32 R22, R22, 0x100, RZ ;  /* 0x0000010016167824 */ /* 0x000fe200078e00ff */
[----:B------:R-:W-:Y:S01]  /*21e0*/  SHF.R.S32.HI R15, RZ, 0x1f, R2 ;  /* 0x0000001fff0f7819 */ /* 0x000fe20000011402 */
[----:B------:R-:W-:Y:S01]  /*21f0*/  ULDC.64 UR4, c[0x0][0x5d0] ;  /* 0x0001740000047ab9 */ /* 0x000fe20000000a00 */
[----:B------:R-:W-:Y:S01]  /*2200*/  ISETP.GE.AND P0, PT, R0, UR6, PT ;  /* 0x0000000600007c0c */ /* 0x000fe2000bf06270 */
[----:B------:R-:W-:Y:S01]  /*2210*/  IMAD.WIDE.U32 R4, R2, UR4, R8 ;  /* 0x0000000402047c25 */ /* 0x000fe2000f8e0008 */
[----:B------:R-:W-:Y:S02]  /*2220*/  SHF.R.S32.HI R14, RZ, 0x1f, R22 ;  /* 0x0000001fff0e7819 */ /* 0x000fe40000011416 */
[C---:B------:R-:W-:Y:S01]  /*2230*/  ISETP.GE.OR P0, PT, R22.reuse, R7, P0 ;  /* 0x000000071600720c */ /* 0x040fe20000706670 */
[----:B------:R-:W-:Y:S01]  /*2240*/  IMAD R3, R15, UR4, RZ ;  /* 0x000000040f037c24 */ /* 0x000fe2000f8e02ff */
[----:B------:R-:W-:-:S03]  /*2250*/  IADD3 R4, P1, R22, R4, RZ ;  /* 0x0000000416047210 */ /* 0x000fc60007f3e0ff */
[----:B------:R-:W-:-:S05]  /*2260*/  IMAD R3, R2, UR5, R3 ;  /* 0x0000000502037c24 */ /* 0x000fca000f8e0203 */
[----:B------:R-:W-:-:S03]  /*2270*/  IADD3.X R5, R14, R5, R3, P1, !PT ;  /* 0x000000050e057210 */ /* 0x000fc60000ffe403 */
[----:B------:R-:W-:Y:S05]  /*2280*/  @P0 BRA `(.L_x_36) ;  /* 0x0000006000b40947 */ /* 0x000fea0003800000 */
[----:B------:R-:W1:Y:S01]  /*2290*/  LDC.64 R10, c[0x0][0x5c8] ;  /* 0x00017200ff0a7b82 */ /* 0x000e620000000a00 */
[----:B0-----:R-:W-:Y:S01]  /*22a0*/  IMAD.WIDE R12, R19, 0x40, R156 ;  /* 0x00000040130c7825 */ /* 0x001fe200078e029c */
[----:B------:R-:W-:Y:S01]  /*22b0*/  ULDC.64 UR4, c[0x0][0x5c0] ;  /* 0x0001700000047ab9 */ /* 0x000fe20000000a00 */
[----:B------:R-:W-:Y:S02]  /*22c0*/  BSSY B0, `(.L_x_36) ;  /* 0x0000629000007945 */ /* 0x000fe40003800000 */
[----:B------:R-:W-:Y:S02]  /*22d0*/  IMAD.IADD R19, R163, 0x1, -R0 ;  /* 0x00000001a3137824 */ /* 0x000fe400078e0a00 */
[-C--:B-1----:R-:W-:Y:S02]  /*22e0*/  IMAD R3, R13, R10.reuse, RZ ;  /* 0x0000000a0d037224 */ /* 0x082fe400078e02ff */
[----:B------:R-:W-:-:S04]  /*22f0*/  IMAD.WIDE.U32 R4, R12, R10, R4 ;  /* 0x0000000a0c047225 */ /* 0x000fc800078e0004 */
[----:B------:R-:W-:Y:S01]  /*2300*/  IMAD R3, R12, R11, R3 ;  /* 0x0000000b0c037224 */ /* 0x000fe200078e0203 */
[----:B------:R-:W-:-:S03]  /*2310*/  IADD3 R4, P0, R4, UR4, RZ ;  /* 0x0000000404047c10 */ /* 0x000fc6000ff1e0ff */
[----:B------:R-:W-:Y:S01]  /*2320*/  IMAD.IADD R3, R5, 0x1, R3 ;  /* 0x0000000105037824 */ /* 0x000fe200078e0203 */
[----:B------:R-:W-:-:S04]  /*2330*/  LEA R6, P1, R10, R4, 0x3 ;  /* 0x000000040a067211 */ /* 0x000fc800078218ff */
[----:B------:R-:W-:Y:S01]  /*2340*/  IADD3.X R5, R3, UR5, RZ, P0, !PT ;  /* 0x0000000503057c10 */ /* 0x000fe200087fe4ff */
[----:B------:R-:W-:Y:S01]  /*2350*/  IMAD R3, R158, -0x2, R7 ;  /* 0xfffffffe9e037824 */ /* 0x000fe200078e0207 */
[----:B-----5:R-:W-:Y:S02]  /*2360*/  ISETP.NE.AND P0, PT, R152, RZ, PT ;  /* 0x000000ff9800720c */ /* 0x020fe40003f05270 */
[----:B------:R-:W-:Y:S01]  /*2370*/  LEA.HI.X R7, R10, R5, R11, 0x3, P1 ;  /* 0x000000050a077211 */ /* 0x000fe200008f1c0b */
[----:B------:R-:W-:-:S10]  /*2380*/  IMAD.IADD R0, R3, 0x1, -R22 ;  /* 0x0000000103007824 */ /* 0x000fd400078e0a16 */
[----:B------:R-:W-:Y:S05]  /*2390*/  @!P0 BRA `(.L_x_37) ;  /* 0x0000004800648947 */ /* 0x000fea0003800000 */
[----:B------:R-:W0:Y:S01]  /*23a0*/  LDC.64 R20, c[0x0][0x5b0] ;  /* 0x00016c00ff147b82 */ /* 0x000e220000000a00 */
[----:B------:R-:W-:Y:S01]  /*23b0*/  ULDC.64 UR4, c[0x0][0x5b8] ;  /* 0x00016e0000047ab9 */ /* 0x000fe20000000a00 */
[----:B------:R-:W-:Y:S01]  /*23c0*/  ISETP.GE.AND P1, PT, R19, 0x1, PT ;  /* 0x000000011300780c */ /* 0x000fe20003f26270 */
[----:B------:R-:W-:Y:S01]  /*23d0*/  IMAD.WIDE.U32 R8, R2, UR4, R8 ;  /* 0x0000000402087c25 */ /* 0x000fe2000f8e0008 */
[----:B------:R-:W-:Y:S02]  /*23e0*/  BSSY B1, `(.L_x_38) ;  /* 0x0000010000017945 */ /* 0x000fe40003800000 */
[----:B------:R-:W-:Y:S01]  /*23f0*/  ISETP.LT.OR P2, PT, R0, 0x1, !P1 ;  /* 0x000000010000780c */ /* 0x000fe20004f41670 */
[----:B------:R-:W-:Y:S01]  /*2400*/  IMAD R3, R15, UR4, RZ ;  /* 0x000000040f037c24 */ /* 0x000fe2000f8e02ff */
[----:B------:R-:W1:Y:S01]  /*2410*/  LDC.64 R166, c[0x0][0x5a8] ;  /* 0x00016a00ffa67b82 */ /* 0x000e620000000a00 */
[----:B------:R-:W-:Y:S02]  /*2420*/  IADD3 R8, P0, R22, R8, RZ ;  /* 0x0000000816087210 */ /* 0x000fe40007f1e0ff */
[----:B------:R-:W-:-:S05]  /*2430*/  IMAD R3, R2, UR5, R3 ;  /* 0x0000000502037c24 */ /* 0x000fca000f8e0203 */
[----:B------:R-:W-:Y:S01]  /*2440*/  IADD3.X R9, R14, R9, R3, P0, !PT ;  /* 0x000000090e097210 */ /* 0x000fe200007fe403 */
[-C--:B0-----:R-:W-:Y:S01]  /*2450*/  IMAD R10, R13, R20.reuse, RZ ;  /* 0x000000140d0a7224 */ /* 0x081fe200078e02ff */
[----:B------:R-:W-:Y:S01]  /*2460*/  SHF.L.U64.HI R11, R20, 0x3, R21 ;  /* 0x00000003140b7819 */ /* 0x000fe20000010215 */
[----:B------:R-:W-:-:S04]  /*2470*/  IMAD.WIDE.U32 R2, R12, R20, R8 ;  /* 0x000000140c027225 */ /* 0x000fc800078e0008 */
[----:B------:R-:W-:Y:S01]  /*2480*/  IMAD R15, R12, R21, R10 ;  /* 0x000000150c0f7224 */ /* 0x000fe200078e020a */
[----:B-1----:R-:W-:Y:S01]  /*2490*/  IADD3 R2, P0, R2, R166, RZ ;  /* 0x000000a602027210 */ /* 0x002fe20007f1e0ff */
[----:B------:R-:W-:-:S03]  /*24a0*/  IMAD.SHL.U32 R10, R20, 0x8, RZ ;  /* 0x00000008140a7824 */ /* 0x000fc600078e00ff */
[----:B------:R-:W-:Y:S01]  /*24b0*/  IADD3.X R3, R167, R3, R15, P0, !PT ;  /* 0x00000003a7037210 */ /* 0x000fe200007fe40f */
[----:B------:R-:W-:Y:S08]  /*24c0*/  @P2 BRA `(.L_x_39) ;  /* 0x0000000000042947 */ /* 0x000ff00003800000 */
[----:B------:R0:W5:Y:S02]  /*24d0*/  LDG.E.U8 R164, desc[UR36][R2.64] ;  /* 0x0000002402a47981 */ /* 0x000164000c1e1100 */
.L_x_39:
[----:B------:R-:W-:Y:S05]  /*24e0*/  BSYNC B1 ;  /* 0x0000000000017941 */ /* 0x000fea0003800000 */
.L_x_38:
[----:B-----5:R-:W-:Y:S01]  /*24f0*/  LOP3.LUT R13, R164, 0xffff, RZ, 0xc0, !PT ;  /* 0x0000ffffa40d7812 */ /* 0x020fe200078ec0ff */
[----:B------:R-:W-:Y:S01]  /*2500*/  IMAD.WIDE.U32 R10, R12, R20, R10 ;  /* 0x000000140c0a7225 */ /* 0x000fe200078e000a */
[----:B------:R-:W-:Y:S01]  /*2510*/  ISETP.GE.AND P0, PT, R19, 0x9, PT ;  /* 0x000000091300780c */ /* 0x000fe20003f06270 */
[----:B------:R-:W-:Y:S01]  /*2520*/  BSSY B1, `(.L_x_40) ;  /* 0x000000f000017945 */ /* 0x000fe20003800000 */
[----:B------:R-:W-:Y:S01]  /*2530*/  PRMT R13, R13, 0x8880, RZ ;  /* 0x000088800d0d7816 */ /* 0x000fe200000000ff */
[----:B------:R-:W-:Y:S01]  /*2540*/  IMAD.IADD R12, R15, 0x1, R11 ;  /* 0x000000010f0c7824 */ /* 0x000fe200078e020b */
[----:B------:R-:W-:-:S03]  /*2550*/  IADD3 R8, P3, P4, R8, R166, R10 ;  /* 0x000000a608087210 */ /* 0x000fc60007c7e00a */
[----:B------:R-:W-:Y:S01]  /*2560*/  IMAD.MOV.U32 R11, RZ, RZ, R13 ;  /* 0x000000ffff0b7224 */ /* 0x000fe200078e000d */
[----:B------:R-:W-:Y:S02]  /*2570*/  IADD3.X R9, R9, R167, R12, P3, P4 ;  /* 0x000000a709097210 */ /* 0x000fe40001fe840c */
[C---:B------:R-:W-:Y:S01]  /*2580*/  ISETP.LT.OR P3, PT, R0.reuse, 0x2, !P1 ;  /* 0x000000020000780c */ /* 0x040fe20004f61670 */
[----:B------:R-:W-:Y:S01]  /*2590*/  IMAD R10, R11, R152, RZ ;  /* 0x000000980b0a7224 */ /* 0x000fe200078e02ff */
[----:B------:R-:W-:-:S03]  /*25a0*/  ISETP.LT.OR P4, PT, R0, 0x1, !P0 ;  /* 0x000000010000780c */ /* 0x000fc60004781670 */
[----:B------:R-:W-:-:S05]  /*25b0*/  @!P2 IMAD R11, R24, R153, R10 ;  /* 0x00000099180ba224 */ /* 0x000fca00078e020a */
[----:B------:R1:W-:Y:S03]  /*25c0*/  @!P2 STG.E.U8 desc[UR36][R4.64], R11 ;  /* 0x0000000b0400a986 */ /* 0x0003e6000c101124 */
[----:B------:R-:W-:Y:S05]  /*25d0*/  @P3 BRA `(.L_x_41) ;  /* 0x00000000000c3947 */ /* 0x000fea0003800000 */
[----:B------:R-:W1:Y:S02]  /*25e0*/  LDG.E.U8 R164, desc[UR36][R2.64+0x1] ;  /* 0x0000012402a47981 */ /* 0x000e64000c1e1100 */
[----:B-1----:R-:W-:-:S05]  /*25f0*/  PRMT R11, R164, 0x8880, RZ ;  /* 0x00008880a40b7816 */ /* 0x002fca00000000ff */
[----:B------:R-:W-:-:S07]  /*2600*/  IMAD R10, R11, R152, RZ ;  /* 0x000000980b0a7224 */ /* 0x000fce00078e02ff */
.L_x_41:
[----:B------:R-:W-:Y:S05]  /*2610*/  BSYNC B1 ;  /* 0x0000000000017941 */ /* 0x000fea0003800000 */
.L_x_40:
[----:B------:R-:W-:Y:S01]  /*2620*/  @!P3 IMAD R25, R25, R153, R10 ;  /* 0x000000991919b224 */ /* 0x000fe200078e020a */
[----:B------:R-:W-:Y:S04]  /*2630*/  BSSY B1, `(.L_x_42) ;  /* 0x0000006000017945 */ /* 0x000fe80003800000 */
[----:B------:R2:W-:Y:S01]  /*2640*/  @!P3 STG.E.U8 desc[UR36][R4.64+0x1], R25 ;  /* 0x000001190400b986 */ /* 0x0005e2000c101124 */
[----:B------:R-:W-:Y:S05]  /*2650*/  @P4 BRA `(.L_x_43) ;  /* 0x00000000000c4947 */ /* 0x000fea0003800000 */
[----:B------:R-:W1:Y:S02]  /*2660*/  LDG.E.U8 R164, desc[UR36][R8.64] ;  /* 0x0000002408a47981 */ /* 0x000e64000c1e1100 */
[----:B-1----:R-:W-:-:S05]  /*2670*/  PRMT R11, R164, 0x8880, RZ ;  /* 0x00008880a40b7816 */ /* 0x002fca00000000ff */
[----:B------:R-:W-:-:S07]  /*2680*/  IMAD R10, R11, R152, RZ ;  /* 0x000000980b0a7224 */ /* 0x000fce00078e02ff */
.L_x_43:
[----:B------:R-:W-:Y:S05]  /*2690*/  BSYNC B1 ;  /* 0x0000000000017941 */ /* 0x000fea0003800000 */
.L_x_42:
[----:B------:R-:W-:Y:S01]  /*26a0*/  ISETP.LT.OR P2, PT, R0, 0x2, !P0 ;  /* 0x000000020000780c */ /* 0x000fe20004741670 */
[----:B-1----:R-:W-:Y:S01]  /*26b0*/  @!P4 IMAD R11, R26, R153, R10 ;  /* 0x000000991a0bc224 */ /* 0x002fe200078e020a */
[----:B------:R-:W-:Y:S01]  /*26c0*/  BSSY B1, `(.L_x_44) ;  /* 0x0000008000017945 */ /* 0x000fe20003800000 */
[----:B------:R-:W-:-:S03]  /*26d0*/  ISETP.LT.OR P3, PT, R0, 0x9, !P1 ;  /* 0x000000090000780c */ /* 0x000fc60004f61670 */
[----:B------:R1:W-:Y:S01]  /*26e0*/  @!P4 STG.E.U8 desc[UR36][R6.64], R11 ;  /* 0x0000000b0600c986 */ /* 0x0003e2000c101124 */
[----:B------:R-:W-:-:S06]  /*26f0*/  ISETP.LT.OR P4, PT, R0, 0xa, !P1 ;  /* 0x0000000a0000780c */ /* 0x000fcc0004f81670 */
[----:B------:R-:W-:Y:S07]  /*2700*/  @P2 BRA `(.L_x_45) ;  /* 0x00000000000c2947 */ /* 0x000fee0003800000 */
[----:B------:R-:W1:Y:S02]  /*2710*/  LDG.E.U8 R164, desc[UR36][R8.64+0x1] ;  /* 0x0000012408a47981 */ /* 0x000e64000c1e1100 */
[----:B-1----:R-:W-:-:S05]  /*2720*/  PRMT R11, R164, 0x8880, RZ ;  /* 0x00008880a40b7816 */ /* 0x002fca00000000ff */
[----:B------:R-:W-:-:S07]  /*2730*/  IMAD R10, R11, R152, RZ ;  /* 0x000000980b0a7224 */ /* 0x000fce00078e02ff */
.L_x_45:
[----:B------:R-:W-:Y:S05]  /*2740*/  BSYNC B1 ;  /* 0x0000000000017941 */ /* 0x000fea0003800000 */
.L_x_44:
[----:B------:R-:W-:Y:S01]  /*2750*/  @!P2 IMAD R27, R27, R153, R10 ;  /* 0x000000991b1ba224 */ /* 0x000fe200078e020a */
[----:B------:R-:W-:Y:S04]  /*2760*/  BSSY B1, `(.L_x_46) ;  /* 0x0000006000017945 */ /* 0x000fe80003800000 */
[----:B------:R3:W-:Y:S01]  /*2770*/  @!P2 STG.E.U8 desc[UR36][R6.64+0x1], R27 ;  /* 0x0000011b0600a986 */ /* 0x0007e2000c101124 */
[----:B------:R-:W-:Y:S05]  /*2780*/  @P3 BRA `(.L_x_47) ;  /* 0x00000000000c3947 */ /* 0x000fea0003800000 */
[----:B------:R-:W1:Y:S02]  /*2790*/  LDG.E.U8 R164, desc[UR36][R2.64+0x8] ;  /* 0x0000082402a47981 */ /* 0x000e64000c1e1100 */
[----:B-1----:R-:W-:-:S05]  /*27a0*/  PRMT R11, R164, 0x8880, RZ ;  /* 0x00008880a40b7816 */ /* 0x002fca00000000ff */
[----:B------:R-:W-:-:S07]  /*27b0*/  IMAD R10, R11, R152, RZ ;  /* 0x000000980b0a7224 */ /* 0x000fce00078e02ff */
.L_x_47:
[----:B------:R-:W-:Y:S05]  /*27c0*/  BSYNC B1 ;  /* 0x0000000000017941 */ /* 0x000fea0003800000 */
.L_x_46:
[----:B-1----:R-:W-:Y:S01]  /*27d0*/  @!P3 IMAD R11, R28, R153, R10 ;  /* 0x000000991c0bb224 */ /* 0x002fe200078e020a */
[----:B------:R-:W-:Y:S04]  /*27e0*/  BSSY B1, `(.L_x_48) ;  /* 0x0000006000017945 */ /* 0x000fe80003800000 */
[----:B------:R1:W-:Y:S01]  /*27f0*/  @!P3 STG.E.U8 desc[UR36][R4.64+0x8], R11 ;  /* 0x0000080b0400b986 */ /* 0x0003e2000c101124 */
[----:B------:R-:W-:Y:S05]  /*2800*/  @P4 BRA `(.L_x_49) ;  /* 0x00000000000c4947 */ /* 0x000fea0003800000 */
[----:B------:R-:W1:Y:S02]  /*2810*/  LDG.E.U8 R164, desc[UR36][R2.64+0x9] ;  /* 0x0000092402a47981 */ /* 0x000e64000c1e1100 */
[----:B-1----:R-:W-:-:S05]  /*2820*/  PRMT R11, R164, 0x8880, RZ ;  /* 0x00008880a40b7816 */ /* 0x002fca00000000ff */
[----:B------:R-:W-:-:S07]  /*2830*/  IMAD R10, R11, R152, RZ ;  /* 0x000000980b0a7224 */ /* 0x000fce00078e02ff */
.L_x_49:
[----:B------:R-:W-:Y:S05]  /*2840*/  BSYNC B1 ;  /* 0x0000000000017941 */ /* 0x000fea0003800000 */
.L_x_48:
[C---:B------:R-:W-:Y:S01]  /*2850*/  ISETP.LT.OR P2, PT, R0.reuse, 0x9, !P0 ;  /* 0x000000090000780c */ /* 0x040fe20004741670 */
[----:B------:R-:W-:Y:S01]  /*2860*/  @!P4 IMAD R29, R29, R153, R10 ;  /* 0x000000991d1dc224 */ /* 0x000fe200078e020a */
        /* <DEDUP_REMOVED lines=8> */
.L_x_51:
[----:B------:R-:W-:Y:S05]  /*28f0*/  BSYNC B1 ;  /* 0x0000000000017941 */ /* 0x000fea0003800000 */
.L_x_50:
[----:B-1----:R-:W-:Y:S01]  /*2900*/  @!P2 IMAD R11, R30, R153, R10 ;  /* 0x000000991e0ba224 */ /* 0x002fe200078e020a */
[----:B------:R-:W-:Y:S04]  /*2910*/  BSSY B1, `(.L_x_52) ;  /* 0x0000006000017945 */ /* 0x000fe80003800000 */
[----:B------:R1:W-:Y:S01]  /*2920*/  @!P2 STG.E.U8 desc[UR36][R6.64+0x8], R11 ;  /* 0x0000080b0600a986 */ /* 0x0003e2000c101124 */
[----:B------:R-:W-:Y:S05]  /*2930*/  @P3 BRA `(.L_x_53) ;  /* 0x00000000000c3947 */ /* 0x000fea0003800000 */
[----:B------:R-:W1:Y:S02]  /*2940*/  LDG.E.U8 R164, desc[UR36][R8.64+0x9] ;  /* 0x0000092408a47981 */ /* 0x000e64000c1e1100 */
[----:B-1----:R-:W-:-:S05]  /*2950*/  PRMT R11, R164, 0x8880, RZ ;  /* 0x00008880a40b7816 */ /* 0x002fca00000000ff */
[----:B------:R-:W-:-:S07]  /*2960*/  IMAD R10, R11, R152, RZ ;  /* 0x000000980b0a7224 */ /* 0x000fce00078e02ff */
.L_x_53:
[----:B------:R-:W-:Y:S05]  /*2970*/  BSYNC B1 ;  /* 0x0000000000017941 */ /* 0x000fea0003800000 */
.L_x_52:
[----:B------:R-:W-:Y:S01]  /*2980*/  @!P3 IMAD R31, R31, R153, R10 ;  /* 0x000000991f1fb224 */ /* 0x000fe200078e020a */
[----:B------:R-:W-:Y:S04]  /*2990*/  BSSY B1, `(.L_x_54) ;  /* 0x0000006000017945 */ /* 0x000fe80003800000 */
[----:B------:R0:W-:Y:S01]  /*29a0*/  @!P3 STG.E.U8 desc[UR36][R6.64+0x9], R31 ;  /* 0x0000091f0600b986 */ /* 0x0001e2000c101124 */
[----:B------:R-:W-:Y:S05]  /*29b0*/  @P4 BRA `(.L_x_55) ;  /* 0x00000000000c4947 */ /* 0x000fea0003800000 */
[----:B------:R-:W1:Y:S02]  /*29c0*/  LDG.E.U8 R164, desc[UR36][R2.64+0x10] ;  /* 0x0000102402a47981 */ /* 0x000e64000c1e1100 */
[----:B-1----:R-:W-:-:S05]  /*29d0*/  PRMT R11, R164, 0x8880, RZ ;  /* 0x00008880a40b7816 */ /* 0x002fca00000000ff */
[----:B------:R-:W-:-:S07]  /*29e0*/  IMAD R10, R11, R152, RZ ;  /* 0x000000980b0a7224 */ /* 0x000fce00078e02ff */
.L_x_55:
[----:B------:R-:W-:Y:S05]  /*29f0*/  BSYNC B1 ;  /* 0x0000000000017941 */ /* 0x000fea0003800000 */
.L_x_54:
        /* <DEDUP_REMOVED lines=10> */
.L_x_57:
[----:B------:R-:W-:Y:S05]  /*2aa0*/  BSYNC B1 ;  /* 0x0000000000017941 */ /* 0x000fea0003800000 */
.L_x_56:
[----:B------:R-:W-:Y:S01]  /*2ab0*/  @!P2 IMAD R33, R33, R153, R10 ;  /* 0x000000992121a224 */ /* 0x000fe200078e020a */
[----:B------:R-:W-:Y:S04]  /*2ac0*/  BSSY B1, `(.L_x_58) ;  /* 0x0000006000017945 */ /* 0x000fe80003800000 */
[----:B------:R0:W-:Y:S01]  /*2ad0*/  @!P2 STG.E.U8 desc[UR36][R4.64+0x11], R33 ;  /* 0x000011210400a986 */ /* 0x0001e2000c101124 */
[----:B------:R-:W-:Y:S05]  /*2ae0*/  @P3 BRA `(.L_x_59) ;  /* 0x00000000000c3947 */ /* 0x000fea0003800000 */
[----:B------:R-:W1:Y:S02]  /*2af0*/  LDG.E.U8 R164, desc[UR36][R8.64+0x10] ;  /* 0x0000102408a47981 */ /* 0x000e64000c1e1100 */
[----:B-1----:R-:W-:-:S05]  /*2b00*/  PRMT R11, R164, 0x8880, RZ ;  /* 0x00008880a40b7816 */ /* 0x002fca00000000ff */
[----:B------:R-:W-:-:S07]  /*2b10*/  IMAD R10, R11, R152, RZ ;  /* 0x000000980b0a7224 */ /* 0x000fce00078e02ff */
.L_x_59:
[----:B------:R-:W-:Y:S05]  /*2b20*/  BSYNC B1 ;  /* 0x0000000000017941 */ /* 0x000fea0003800000 */
.L_x_58:
[----:B-1----:R-:W-:Y:S01]  /*2b30*/  @!P3 IMAD R11, R34, R153, R10 ;  /* 0x00000099220bb224 */ /* 0x002fe200078e020a */
[----:B------:R-:W-:Y:S04]  /*2b40*/  BSSY B1, `(.L_x_60) ;  /* 0x0000006000017945 */ /* 0x000fe80003800000 */
[----:B------:R1:W-:Y:S01]  /*2b50*/  @!P3 STG.E.U8 desc[UR36][R6.64+0x10], R11 ;  /* 0x0000100b0600b986 */ /* 0x0003e2000c101124 */
[----:B------:R-:W-:Y:S05]  /*2b60*/  @P4 BRA `(.L_x_61) ;  /* 0x00000000000c4947 */ /* 0x000fea0003800000 */
[----:B------:R-:W1:Y:S02]  /*2b70*/  LDG.E.U8 R164, desc[UR36][R8.64+0x11] ;  /* 0x0000112408a47981 */ /* 0x000e64000c1e1100 */
[----:B-1----:R-:W-:-:S05]  /*2b80*/  PRMT R11, R164, 0x8880, RZ ;  /* 0x00008880a40b7816 */ /* 0x002fca00000000ff */
[----:B------:R-:W-:-:S07]  /*2b90*/  IMAD R10, R11, R152, RZ ;  /* 0x000000980b0a7224 */ /* 0x000fce00078e02ff */
.L_x_61:
[----:B------:R-:W-:Y:S05]  /*2ba0*/  BSYNC B1 ;  /* 0x0000000000017941 */ /* 0x000fea0003800000 */
.L_x_60:
        /* <DEDUP_REMOVED lines=10> */
.L_x_63:
[----:B------:R-:W-:Y:S05]  /*2c50*/  BSYNC B1 ;  /* 0x0000000000017941 */ /* 0x000fea0003800000 */
.L_x_62:
[----:B-1----:R-:W-:Y:S01]  /*2c60*/  @!P2 IMAD R11, R36, R153, R10 ;  /* 0x00000099240ba224 */ /* 0x002fe200078e020a */
[----:B------:R-:W-:Y:S04]  /*2c70*/  BSSY B1, `(.L_x_64) ;  /* 0x0000006000017945 */ /* 0x000fe80003800000 */
[----:B------:R1:W-:Y:S01]  /*2c80*/  @!P2 STG.E.U8 desc[UR36][R4.64+0x18], R11 ;  /* 0x0000180b0400a986 */ /* 0x0003e2000c101124 */
[----:B------:R-:W-:Y:S05]  /*2c90*/  @P3 BRA `(.L_x_65) ;  /* 0x00000000000c3947 */ /* 0x000fea0003800000 */
[----:B------:R-:W1:Y:S02]  /*2ca0*/  LDG.E.U8 R164, desc[UR36][R2.64+0x19] ;  /* 0x0000192402a47981 */ /* 0x000e64000c1e1100 */
[----:B-1----:R-:W-:-:S05]  /*2cb0*/  PRMT R11, R164, 0x8880, RZ ;  /* 0x00008880a40b7816 */ /* 0x002fca00000000ff */
[----:B------:R-:W-:-:S07]  /*2cc0*/  IMAD R10, R11, R152, RZ ;  /* 0x000000980b0a7224 */ /* 0x000fce00078e02ff */
.L_x_65:
[----:B------:R-:W-:Y:S05]  /*2cd0*/  BSYNC B1 ;  /* 0x0000000000017941 */ /* 0x000fea0003800000 */
.L_x_64:
[----:B------:R-:W-:Y:S01]  /*2ce0*/  @!P3 IMAD R37, R37, R153, R10 ;  /* 0x000000992525b224 */ /* 0x000fe200078e020a */
[----:B------:R-:W-:Y:S04]  /*2cf0*/  BSSY B1, `(.L_x_66) ;  /* 0x0000006000017945 */ /* 0x000fe80003800000 */
[----:B------:R0:W-:Y:S01]  /*2d00*/  @!P3 STG.E.U8 desc[UR36][R4.64+0x19], R37 ;  /* 0x000019250400b986 */ /* 0x0001e2000c101124 */
[----:B------:R-:W-:Y:S05]  /*2d10*/  @P4 BRA `(.L_x_67) ;  /* 0x00000000000c4947 */ /* 0x000fea0003800000 */
[----:B------:R-:W1:Y:S02]  /*2d20*/  LDG.E.U8 R164, desc[UR36][R8.64+0x18] ;  /* 0x0000182408a47981 */ /* 0x000e64000c1e1100 */
[----:B-1----:R-:W-:-:S05]  /*2d30*/  PRMT R11, R164, 0x8880, RZ ;  /* 0x00008880a40b7816 */ /* 0x002fca00000000ff */
[----:B------:R-:W-:-:S07]  /*2d40*/  IMAD R10, R11, R152, RZ ;  /* 0x000000980b0a7224 */ /* 0x000fce00078e02ff */
.L_x_67:
[----:B------:R-:W-:Y:S05]  /*2d50*/  BSYNC B1 ;  /* 0x0000000000017941 */ /* 0x000fea0003800000 */
.L_x_66:
        /* <DEDUP_REMOVED lines=10> */
.L_x_69:
[----:B------:R-:W-:Y:S05]  /*2e00*/  BSYNC B1 ;  /* 0x0000000000017941 */ /* 0x000fea0003800000 */
.L_x_68:
[----:B------:R-:W-:Y:S01]  /*2e10*/  @!P2 IMAD R39, R39, R153, R10 ;  /* 0x000000992727a224 */ /* 0x000fe200078e020a */
[----:B------:R-:W-:Y:S04]  /*2e20*/  BSSY B1, `(.L_x_70) ;  /* 0x0000006000017945 */ /* 0x000fe80003800000 */
[----:B------:R0:W-:Y:S01]  /*2e30*/  @!P2 STG.E.U8 desc[UR36][R6.64+0x19], R39 ;  /* 0x000019270600a986 */ /* 0x0001e2000c101124 */
[----:B------:R-:W-:Y:S05]  /*2e40*/  @P3 BRA `(.L_x_71) ;  /* 0x00000000000c3947 */ /* 0x000fea0003800000 */
[----:B------:R-:W1:Y:S02]  /*2e50*/  LDG.E.U8 R164, desc[UR36][R2.64+0x20] ;  /* 0x0000202402a47981 */ /* 0x000e64000c1e1100 */
[----:B-1----:R-:W-:-:S05]  /*2e60*/  PRMT R11, R164, 0x8880, RZ ;  /* 0x00008880a40b7816 */ /* 0x002fca00000000ff */
[----:B------:R-:W-:-:S07]  /*2e70*/  IMAD R10, R11, R152, RZ ;  /* 0x000000980b0a7224 */ /* 0x000fce00078e02ff */
.L_x_71:
[----:B------:R-:W-:Y:S05]  /*2e80*/  BSYNC B1 ;  /* 0x0000000000017941 */ /* 0x000fea0003800000 */
.L_x_70:
[----:B-1----:R-:W-:Y:S01]  /*2e90*/  @!P3 IMAD R11, R40, R153, R10 ;  /* 0x00000099280bb224 */ /* 0x002fe200078e020a */
[----:B------:R-:W-:Y:S04]  /*2ea0*/  BSSY B1, `(.L_x_72) ;  /* 0x0000006000017945 */ /* 0x000fe80003800000 */
[----:B------:R1:W-:Y:S01]  /*2eb0*/  @!P3 STG.E.U8 desc[UR36][R4.64+0x20], R11 ;  /* 0x0000200b0400b986 */ /* 0x0003e2000c101124 */
[----:B------:R-:W-:Y:S05]  /*2ec0*/  @P4 BRA `(.L_x_73) ;  /* 0x00000000000c4947 */ /* 0x000fea0003800000 */
[----:B------:R-:W1:Y:S02]  /*2ed0*/  LDG.E.U8 R164, desc[UR36][R2.64+0x21] ;  /* 0x0000212402a47981 */ /* 0x000e64000c1e1100 */
[----:B-1----:R-:W-:-:S05]  /*2ee0*/  PRMT R11, R164, 0x8880, RZ ;  /* 0x00008880a40b7816 */ /* 0x002fca00000000ff */
[----:B------:R-:W-:-:S07]  /*2ef0*/  IMAD R10, R11, R152, RZ ;  /* 0x000000980b0a7224 */ /* 0x000fce00078e02ff */
.L_x_73:
[----:B------:R-:W-:Y:S05]  /*2f00*/  BSYNC B1 ;  /* 0x0000000000017941 */ /* 0x000fea0003800000 */
.L_x_72:
        /* <DEDUP_REMOVED lines=10> */
.L_x_75:
[----:B------:R-:W-:Y:S05]  /*2fb0*/  BSYNC B1 ;  /* 0x0000000000017941 */ /* 0x000fea0003800000 */
.L_x_74:
[----:B-1----:R-:W-:Y:S01]  /*2fc0*/  @!P2 IMAD R11, R42, R153, R10 ;  /* 0x000000992a0ba224 */ /* 0x002fe200078e020a */
[----:B------:R-:W-:Y:S04]  /*2fd0*/  BSSY B1, `(.L_x_76) ;  /* 0x0000006000017945 */ /* 0x000fe80003800000 */
[----:B------:R1:W-:Y:S01]  /*2fe0*/  @!P2 STG.E.U8 desc[UR36][R6.64+0x20], R11 ;  /* 0x0000200b0600a986 */ /* 0x0003e2000c101124 */
[----:B------:R-:W-:Y:S05]  /*2ff0*/  @P3 BRA `(.L_x_77) ;  /* 0x00000000000c3947 */ /* 0x000fea0003800000 */
[----:B------:R-:W1:Y:S02]  /*3000*/  LDG.E.U8 R164, desc[UR36][R8.64+0x21] ;  /* 0x0000212408a47981 */ /* 0x000e64000c1e1100 */
[----:B-1----:R-:W-:-:S05]  /*3010*/  PRMT R11, R164, 0x8880, RZ ;  /* 0x00008880a40b7816 */ /* 0x002fca00000000ff */
[----:B------:R-:W-:-:S07]  /*3020*/  IMAD R10, R11, R152, RZ ;  /* 0x000000980b0a7224 */ /* 0x000fce00078e02ff */
.L_x_77:
[----:B------:R-:W-:Y:S05]  /*3030*/  BSYNC B1 ;  /* 0x0000000000017941 */ /* 0x000fea0003800000 */
.L_x_76:
[----:B------:R-:W-:Y:S01]  /*3040*/  @!P3 IMAD R43, R43, R153, R10 ;  /* 0x000000992b2bb224 */ /* 0x000fe200078e020a */
[----:B------:R-:W-:Y:S04]  /*3050*/  BSSY B1, `(.L_x_78) ;  /* 0x0000006000017945 */ /* 0x000fe80003800000 */
[----:B------:R0:W-:Y:S01]  /*3060*/  @!P3 STG.E.U8 desc[UR36][R6.64+0x21], R43 ;  /* 0x0000212b0600b986 */ /* 0x0001e2000c101124 */
[----:B------:R-:W-:Y:S05]  /*3070*/  @P4 BRA `(.L_x_79) ;  /* 0x00000000000c4947 */ /* 0x000fea0003800000 */
[----:B------:R-:W1:Y:S02]  /*3080*/  LDG.E.U8 R164, desc[UR36][R2.64+0x28] ;  /* 0x0000282402a47981 */ /* 0x000e64000c1e1100 */
[----:B-1----:R-:W-:-:S05]  /*3090*/  PRMT R11, R164, 0x8880, RZ ;  /* 0x00008880a40b7816 */ /* 0x002fca00000000ff */
[----:B------:R-:W-:-:S07]  /*30a0*/  IMAD R10, R11, R152, RZ ;  /* 0x000000980b0a7224 */ /* 0x000fce00078e02ff */
.L_x_79:
[----:B------:R-:W-:Y:S05]  /*30b0*/  BSYNC B1 ;  /* 0x0000000000017941 */ /* 0x000fea0003800000 */
.L_x_78:
        /* <DEDUP_REMOVED lines=10> */
.L_x_81:
[----:B------:R-:W-:Y:S05]  /*3160*/  BSYNC B1 ;  /* 0x0000000000017941 */ /* 0x000fea0003800000 */
.L_x_80:
[----:B------:R-:W-:Y:S01]  /*3170*/  @!P2 IMAD R45, R45, R153, R10 ;  /* 0x000000992d2da224 */ /* 0x000fe200078e020a */
[----:B------:R-:W-:Y:S04]  /*3180*/  BSSY B1, `(.L_x_82) ;  /* 0x0000006000017945 */ /* 0x000fe80003800000 */
[----:B------:R0:W-:Y:S01]  /*3190*/  @!P2 STG.E.U8 desc[UR36][R4.64+0x29], R45 ;  /* 0x0000292d0400a986 */ /* 0x0001e2000c101124 */
[----:B------:R-:W-:Y:S05]  /*31a0*/  @P3 BRA `(.L_x_83) ;  /* 0x00000000000c3947 */ /* 0x000fea0003800000 */
[----:B------:R-:W1:Y:S02]  /*31b0*/  LDG.E.U8 R164, desc[UR36][R8.64+0x28] ;  /* 0x0000282408a47981 */ /* 0x000e64000c1e1100 */
[----:B-1----:R-:W-:-:S05]  /*31c0*/  PRMT R11, R164, 0x8880, RZ ;  /* 0x00008880a40b7816 */ /* 0x002fca00000000ff */
[----:B------:R-:W-:-:S07]  /*31d0*/  IMAD R10, R11, R152, RZ ;  /* 0x000000980b0a7224 */ /* 0x000fce00078e02ff */
.L_x_83:
[----:B------:R-:W-:Y:S05]  /*31e0*/  BSYNC B1 ;  /* 0x0000000000017941 */ /* 0x000fea0003800000 */
.L_x_82:
[----:B-1----:R-:W-:Y:S01]  /*31f0*/  @!P3 IMAD R11, R46, R153, R10 ;  /* 0x000000992e0bb224 */ /* 0x002fe200078e020a */
[----:B------:R-:W-:Y:S04]  /*3200*/  BSSY B1, `(.L_x_84) ;  /* 0x0000006000017945 */ /* 0x000fe80003800000 */
[----:B------:R1:W-:Y:S01]  /*3210*/  @!P3 STG.E.U8 desc[UR36][R6.64+0x28], R11 ;  /* 0x0000280b0600b986 */ /* 0x0003e2000c101124 */
[----:B------:R-:W-:Y:S05]  /*3220*/  @P4 BRA `(.L_x_85) ;  /* 0x00000000000c4947 */ /* 0x000fea0003800000 */
[----:B------:R-:W1:Y:S02]  /*3230*/  LDG.E.U8 R164, desc[UR36][R8.64+0x29] ;  /* 0x0000292408a47981 */ /* 0x000e64000c1e1100 */
[----:B-1----:R-:W-:-:S05]  /*3240*/  PRMT R11, R164, 0x8880, RZ ;  /* 0x00008880a40b7816 */ /* 0x002fca00000000ff */
[----:B------:R-:W-:-:S07]  /*3250*/  IMAD R10, R11, R152, RZ ;  /* 0x000000980b0a7224 */ /* 0x000fce00078e02ff */
.L_x_85:
[----:B------:R-:W-:Y:S05]  /*3260*/  BSYNC B1 ;  /* 0x0000000000017941 */ /* 0x000fea0003800000 */
.L_x_84:
        /* <DEDUP_REMOVED lines=10> */
.L_x_87:
[----:B------:R-:W-:Y:S05]  /*3310*/  BSYNC B1 ;  /* 0x0000000000017941 */ /* 0x000fea0003800000 */
.L_x_86:
[----:B-1----:R-:W-:Y:S01]  /*3320*/  @!P2 IMAD R11, R48, R153, R10 ;  /* 0x00000099300ba224 */ /* 0x002fe200078e020a */
[----:B------:R-:W-:Y:S04]  /*3330*/  BSSY B1, `(.L_x_88) ;  /* 0x0000006000017945 */ /* 0x000fe80003800000 */
[----:B------:R1:W-:Y:S01]  /*3340*/  @!P2 STG.E.U8 desc[UR36][R4.64+0x30], R11 ;  /* 0x0000300b0400a986 */ /* 0x0003e2000c101124 */
[----:B------:R-:W-:Y:S05]  /*3350*/  @P3 BRA `(.L_x_89) ;  /* 0x00000000000c3947 */ /* 0x000fea0003800000 */
[----:B------:R-:W1:Y:S02]  /*3360*/  LDG.E.U8 R164, desc[UR36][R2.64+0x31] ;  /* 0x0000312402a47981 */ /* 0x000e64000c1e1100 */
[----:B-1----:R-:W-:-:S05]  /*3370*/  PRMT R11, R164, 0x8880, RZ ;  /* 0x00008880a40b7816 */ /* 0x002fca00000000ff */
[----:B------:R-:W-:-:S07]  /*3380*/  IMAD R10, R11, R152, RZ ;  /* 0x000000980b0a7224 */ /* 0x000fce00078e02ff */
.L_x_89:
[----:B------:R-:W-:Y:S05]  /*3390*/  BSYNC B1 ;  /* 0x0000000000017941 */ /* 0x000fea0003800000 */
.L_x_88:
[----:B------:R-:W-:Y:S01]  /*33a0*/  @!P3 IMAD R49, R49, R153, R10 ;  /* 0x000000993131b224 */ /* 0x000fe200078e020a */
[----:B------:R-:W-:Y:S04]  /*33b0*/  BSSY B1, `(.L_x_90) ;  /* 0x0000006000017945 */ /* 0x000fe80003800000 */
[----:B------:R0:W-:Y:S01]  /*33c0*/  @!P3 STG.E.U8 desc[UR36][R4.64+0x31], R49 ;  /* 0x000031310400b986 */ /* 0x0001e2000c101124 */
[----:B------:R-:W-:Y:S05]  /*33d0*/  @P4 BRA `(.L_x_91) ;  /* 0x00000000000c4947 */ /* 0x000fea0003800000 */
[----:B------:R-:W1:Y:S02]  /*33e0*/  LDG.E.U8 R164, desc[UR36][R8.64+0x30] ;  /* 0x0000302408a47981 */ /* 0x000e64000c1e1100 */
[----:B-1----:R-:W-:-:S05]  /*33f0*/  PRMT R11, R164, 0x8880, RZ ;  /* 0x00008880a40b7816 */ /* 0x002fca00000000ff */
[----:B------:R-:W-:-:S07]  /*3400*/  IMAD R10, R11, R152, RZ ;  /* 0x000000980b0a7224 */ /* 0x000fce00078e02ff */
.L_x_91:
[----:B------:R-:W-:Y:S05]  /*3410*/  BSYNC B1 ;  /* 0x0000000000017941 */ /* 0x000fea0003800000 */
.L_x_90:
        /* <DEDUP_REMOVED lines=10> */
.L_x_93:
[----:B------:R-:W-:Y:S05]  /*34c0*/  BSYNC B1 ;  /* 0x0000000000017941 */ /* 0x000fea0003800000 */
.L_x_92:
[----:B------:R-:W-:Y:S01]  /*34d0*/  @!P2 IMAD R51, R51, R153, R10 ;  /* 0x000000993333a224 */ /* 0x000fe200078e020a */
[----:B------:R-:W-:Y:S04]  /*34e0*/  BSSY B1, `(.L_x_94) ;  /* 0x0000006000017945 */ /* 0x000fe80003800000 */
[----:B------:R0:W-:Y:S01]  /*34f0*/  @!P2 STG.E.U8 desc[UR36][R6.64+0x31], R51 ;  /* 0x000031330600a986 */ /* 0x0001e2000c101124 */
[----:B------:R-:W-:Y:S05]  /*3500*/  @P3 BRA `(.L_x_95) ;  /* 0x00000000000c3947 */ /* 0x000fea0003800000 */
[----:B------:R-:W1:Y:S02]  /*3510*/  LDG.E.U8 R164, desc[UR36][R2.64+0x38] ;  /* 0x0000382402a47981 */ /* 0x000e64000c1e1100 */
[----:B-1----:R-:W-:-:S05]  /*3520*/  PRMT R11, R164, 0x8880, RZ ;  /* 0x00008880a40b7816 */ /* 0x002fca00000000ff */
[----:B------:R-:W-:-:S07]  /*3530*/  IMAD R10, R11, R152, RZ ;  /* 0x000000980b0a7224 */ /* 0x000fce00078e02ff */
.L_x_95:
[----:B------:R-:W-:Y:S05]  /*3540*/  BSYNC B1 ;  /* 0x0000000000017941 */ /* 0x000fea0003800000 */
.L_x_94:
[----:B-1----:R-:W-:Y:S01]  /*3550*/  @!P3 IMAD R11, R52, R153, R10 ;  /* 0x00000099340bb224 */ /* 0x002fe200078e020a */
[----:B------:R-:W-:Y:S04]  /*3560*/  BSSY B1, `(.L_x_96) ;  /* 0x0000006000017945 */ /* 0x000fe80003800000 */
[----:B------:R1:W-:Y:S01]  /*3570*/  @!P3 STG.E.U8 desc[UR36][R4.64+0x38], R11 ;  /* 0x0000380b0400b986 */ /* 0x0003e2000c101124 */
[----:B------:R-:W-:Y:S05]  /*3580*/  @P4 BRA `(.L_x_97) ;  /* 0x00000000000c4947 */ /* 0x000fea0003800000 */
[----:B------:R-:W1:Y:S02]  /*3590*/  LDG.E.U8 R164, desc[UR36][R2.64+0x39] ;  /* 0x0000392402a47981 */ /* 0x000e64000c1e1100 */
[----:B-1----:R-:W-:-:S05]  /*35a0*/  PRMT R11, R164, 0x8880, RZ ;  /* 0x00008880a40b7816 */ /* 0x002fca00000000ff */
[----:B------:R-:W-:-:S07]  /*35b0*/  IMAD R10, R11, R152, RZ ;  /* 0x000000980b0a7224 */ /* 0x000fce00078e02ff */
.L_x_97:
[----:B------:R-:W-:Y:S05]  /*35c0*/  BSYNC B1 ;  /* 0x0000000000017941 */ /* 0x000fea0003800000 */
.L_x_96:
        /* <DEDUP_REMOVED lines=10> */
.L_x_99:
[----:B------:R-:W-:Y:S05]  /*3670*/  BSYNC B1 ;  /* 0x0000000000017941 */ /* 0x000fea0003800000 */
.L_x_98:
[----:B-1----:R-:W-:Y:S01]  /*3680*/  @!P2 IMAD R11, R54, R153, R10 ;  /* 0x00000099360ba224 */ /* 0x002fe200078e020a */
[----:B------:R-:W-:Y:S04]  /*3690*/  BSSY B1, `(.L_x_100) ;  /* 0x0000006000017945 */ /* 0x000fe80003800000 */
[----:B------:R1:W-:Y:S01]  /*36a0*/  @!P2 STG.E.U8 desc[UR36][R6.64+0x38], R11 ;  /* 0x0000380b0600a986 */ /* 0x0003e2000c101124 */
[----:B------:R-:W-:Y:S05]  /*36b0*/  @P3 BRA `(.L_x_101) ;  /* 0x00000000000c3947 */ /* 0x000fea0003800000 */
[----:B------:R-:W1:Y:S02]  /*36c0*/  LDG.E.U8 R164, desc[UR36][R8.64+0x39] ;  /* 0x0000392408a47981 */ /* 0x000e64000c1e1100 */
[----:B-1----:R-:W-:-:S05]  /*36d0*/  PRMT R11, R164, 0x8880, RZ ;  /* 0x00008880a40b7816 */ /* 0x002fca00000000ff */
[----:B------:R-:W-:-:S07]  /*36e0*/  IMAD R10, R11, R152, RZ ;  /* 0x000000980b0a7224 */ /* 0x000fce00078e02ff */
.L_x_101:
[----:B------:R-:W-:Y:S05]  /*36f0*/  BSYNC B1 ;  /* 0x0000000000017941 */ /* 0x000fea0003800000 */
.L_x_100:
[----:B------:R-:W-:Y:S01]  /*3700*/  @!P3 IMAD R55, R55, R153, R10 ;  /* 0x000000993737b224 */ /* 0x000fe200078e020a */
[----:B------:R-:W-:Y:S04]  /*3710*/  BSSY B1, `(.L_x_102) ;  /* 0x0000006000017945 */ /* 0x000fe80003800000 */
[----:B------:R0:W-:Y:S01]  /*3720*/  @!P3 STG.E.U8 desc[UR36][R6.64+0x39], R55 ;  /* 0x000039370600b986 */ /* 0x0001e2000c101124 */
[----:B------:R-:W-:Y:S05]  /*3730*/  @P4 BRA `(.L_x_103) ;  /* 0x00000000000c4947 */ /* 0x000fea0003800000 */
[----:B------:R-:W1:Y:S02]  /*3740*/  LDG.E.U8 R164, desc[UR36][R2.64+0x40] ;  /* 0x0000402402a47981 */ /* 0x000e64000c1e1100 */
[----:B-1----:R-:W-:-:S05]  /*3750*/  PRMT R11, R164, 0x8880, RZ ;  /* 0x00008880a40b7816 */ /* 0x002fca00000000ff */
[----:B------:R-:W-:-:S07]  /*3760*/  IMAD R10, R11, R152, RZ ;  /* 0x000000980b0a7224 */ /* 0x000fce00078e02ff */
.L_x_103:
[----:B------:R-:W-:Y:S05]  /*3770*/  BSYNC B1 ;  /* 0x0000000000017941 */ /* 0x000fea0003800000 */
.L_x_102:
        /* <DEDUP_REMOVED lines=10> */
.L_x_105:
[----:B------:R-:W-:Y:S05]  /*3820*/  BSYNC B1 ;  /* 0x0000000000017941 */ /* 0x000fea0003800000 */
.L_x_104:
[----:B------:R-:W-:Y:S01]  /*3830*/  @!P2 IMAD R57, R57, R153, R10 ;  /* 0x000000993939a224 */ /* 0x000fe200078e020a */
[----:B------:R-:W-:Y:S04]  /*3840*/  BSSY B1, `(.L_x_106) ;  /* 0x0000006000017945 */ /* 0x000fe80003800000 */
[----:B------:R0:W-:Y:S01]  /*3850*/  @!P2 STG.E.U8 desc[UR36][R4.64+0x41], R57 ;  /* 0x000041390400a986 */ /* 0x0001e2000c101124 */
[----:B------:R-:W-:Y:S05]  /*3860*/  @P3 BRA `(.L_x_107) ;  /* 0x00000000000c3947 */ /* 0x000fea0003800000 */
[----:B------:R-:W1:Y:S02]  /*3870*/  LDG.E.U8 R164, desc[UR36][R8.64+0x40] ;  /* 0x0000402408a47981 */ /* 0x000e64000c1e1100 */
[----:B-1----:R-:W-:-:S05]  /*3880*/  PRMT R11, R164, 0x8880, RZ ;  /* 0x00008880a40b7816 */ /* 0x002fca00000000ff */
[----:B------:R-:W-:-:S07]  /*3890*/  IMAD R10, R11, R152, RZ ;  /* 0x000000980b0a7224 */ /* 0x000fce00078e02ff */
.L_x_107:
[----:B------:R-:W-:Y:S05]  /*38a0*/  BSYNC B1 ;  /* 0x0000000000017941 */ /* 0x000fea0003800000 */
.L_x_106:
[----:B-1----:R-:W-:Y:S01]  /*38b0*/  @!P3 IMAD R11, R58, R153, R10 ;  /* 0x000000993a0bb224 */ /* 0x002fe200078e020a */
[----:B------:R-:W-:Y:S04]  /*38c0*/  BSSY B1, `(.L_x_108) ;  /* 0x0000006000017945 */ /* 0x000fe80003800000 */
[----:B------:R1:W-:Y:S01]  /*38d0*/  @!P3 STG.E.U8 desc[UR36][R6.64+0x40], R11 ;  /* 0x0000400b0600b986 */ /* 0x0003e2000c101124 */
[----:B------:R-:W-:Y:S05]  /*38e0*/  @P4 BRA `(.L_x_109) ;  /* 0x00000000000c4947 */ /* 0x000fea0003800000 */
[----:B------:R-:W1:Y:S02]  /*38f0*/  LDG.E.U8 R164, desc[UR36][R8.64+0x41] ;  /* 0x0000412408a47981 */ /* 0x000e64000c1e1100 */
[----:B-1----:R-:W-:-:S05]  /*3900*/  PRMT R11, R164, 0x8880, RZ ;  /* 0x00008880a40b7816 */ /* 0x002fca00000000ff */
[----:B------:R-:W-:-:S07]  /*3910*/  IMAD R10, R11, R152, RZ ;  /* 0x000000980b0a7224 */ /* 0x000fce00078e02ff */
.L_x_109:
[----:B------:R-:W-:Y:S05]  /*3920*/  BSYNC B1 ;  /* 0x0000000000017941 */ /* 0x000fea0003800000 */
.L_x_108:
        /* <DEDUP_REMOVED lines=10> */
.L_x_111:
[----:B------:R-:W-:Y:S05]  /*39d0*/  BSYNC B1 ;  /* 0x0000000000017941 */ /* 0x000fea0003800000 */
.L_x_110:
[----:B-1----:R-:W-:Y:S01]  /*39e0*/  @!P2 IMAD R11, R60, R153, R10 ;  /* 0x000000993c0ba224 */ /* 0x002fe200078e020a */
[----:B------:R-:W-:Y:S04]  /*39f0*/  BSSY B1, `(.L_x_112) ;  /* 0x0000006000017945 */ /* 0x000fe80003800000 */
[----:B------:R1:W-:Y:S01]  /*3a00*/  @!P2 STG.E.U8 desc[UR36][R4.64+0x48], R11 ;  /* 0x0000480b0400a986 */ /* 0x0003e2000c101124 */
[----:B------:R-:W-:Y:S05]  /*3a10*/  @P3 BRA `(.L_x_113) ;  /* 0x00000000000c3947 */ /* 0x000fea0003800000 */
[----:B------:R-:W1:Y:S02]  /*3a20*/  LDG.E.U8 R164, desc[UR36][R2.64+0x49] ;  /* 0x0000492402a47981 */ /* 0x000e64000c1e1100 */
[----:B-1----:R-:W-:-:S05]  /*3a30*/  PRMT R11, R164, 0x8880, RZ ;  /* 0x00008880a40b7816 */ /* 0x002fca00000000ff */
[----:B------:R-:W-:-:S07]  /*3a40*/  IMAD R10, R11, R152, RZ ;  /* 0x000000980b0a7224 */ /* 0x000fce00078e02ff */
.L_x_113:
[----:B------:R-:W-:Y:S05]  /*3a50*/  BSYNC B1 ;  /* 0x0000000000017941 */ /* 0x000fea0003800000 */
.L_x_112:
[----:B------:R-:W-:Y:S01]  /*3a60*/  @!P3 IMAD R61, R61, R153, R10 ;  /* 0x000000993d3db224 */ /* 0x000fe200078e020a */
[----:B------:R-:W-:Y:S04]  /*3a70*/  BSSY B1, `(.L_x_114) ;  /* 0x0000006000017945 */ /* 0x000fe80003800000 */
[----:B------:R0:W-:Y:S01]  /*3a80*/  @!P3 STG.E.U8 desc[UR36][R4.64+0x49], R61 ;  /* 0x0000493d0400b986 */ /* 0x0001e2000c101124 */
[----:B------:R-:W-:Y:S05]  /*3a90*/  @P4 BRA `(.L_x_115) ;  /* 0x00000000000c4947 */ /* 0x000fea0003800000 */
[----:B------:R-:W1:Y:S02]  /*3aa0*/  LDG.E.U8 R164, desc[UR36][R8.64+0x48] ;  /* 0x0000482408a47981 */ /* 0x000e64000c1e1100 */
[----:B-1----:R-:W-:-:S05]  /*3ab0*/  PRMT R11, R164, 0x8880, RZ ;  /* 0x00008880a40b7816 */ /* 0x002fca00000000ff */
[----:B------:R-:W-:-:S07]  /*3ac0*/  IMAD R10, R11, R152, RZ ;  /* 0x000000980b0a7224 */ /* 0x000fce00078e02ff */
.L_x_115:
[----:B------:R-:W-:Y:S05]  /*3ad0*/  BSYNC B1 ;  /* 0x0000000000017941 */ /* 0x000fea0003800000 */
.L_x_114:
        /* <DEDUP_REMOVED lines=10> */
.L_x_117:
[----:B------:R-:W-:Y:S05]  /*3b80*/  BSYNC B1 ;  /* 0x0000000000017941 */ /* 0x000fea0003800000 */
.L_x_116:
[----:B------:R-:W-:Y:S01]  /*3b90*/  @!P2 IMAD R63, R63, R153, R10 ;  /* 0x000000993f3fa224 */ /* 0x000fe200078e020a */
[----:B------:R-:W-:Y:S04]  /*3ba0*/  BSSY B1, `(.L_x_118) ;  /* 0x0000006000017945 */ /* 0x000fe80003800000 */
[----:B------:R0:W-:Y:S01]  /*3bb0*/  @!P2 STG.E.U8 desc[UR36][R6.64+0x49], R63 ;  /* 0x0000493f0600a986 */ /* 0x0001e2000c101124 */
[----:B------:R-:W-:Y:S05]  /*3bc0*/  @P3 BRA `(.L_x_119) ;  /* 0x00000000000c3947 */ /* 0x000fea0003800000 */
[----:B------:R-:W1:Y:S02]  /*3bd0*/  LDG.E.U8 R164, desc[UR36][R2.64+0x50] ;  /* 0x0000502402a47981 */ /* 0x000e64000c1e1100 */
[----:B-1----:R-:W-:-:S05]  /*3be0*/  PRMT R11, R164, 0x8880, RZ ;  /* 0x00008880a40b7816 */ /* 0x002fca00000000ff */
[----:B------:R-:W-:-:S07]  /*3bf0*/  IMAD R10, R11, R152, RZ ;  /* 0x000000980b0a7224 */ /* 0x000fce00078e02ff */
.L_x_119:
[----:B------:R-:W-:Y:S05]  /*3c00*/  BSYNC B1 ;  /* 0x0000000000017941 */ /* 0x000fea0003800000 */
.L_x_118:
[----:B-1----:R-:W-:Y:S01]  /*3c10*/  @!P3 IMAD R11, R64, R153, R10 ;  /* 0x00000099400bb224 */ /* 0x002fe200078e020a */
[----:B------:R-:W-:Y:S04]  /*3c20*/  BSSY B1, `(.L_x_120) ;  /* 0x0000006000017945 */ /* 0x000fe80003800000 */
[----:B------:R1:W-:Y:S01]  /*3c30*/  @!P3 STG.E.U8 desc[UR36][R4.64+0x50], R11 ;  /* 0x0000500b0400b986 */ /* 0x0003e2000c101124 */
[----:B------:R-:W-:Y:S05]  /*3c40*/  @P4 BRA `(.L_x_121) ;  /* 0x00000000000c4947 */ /* 0x000fea0003800000 */
[----:B------:R-:W1:Y:S02]  /*3c50*/  LDG.E.U8 R164, desc[UR36][R2.64+0x51] ;  /* 0x0000512402a47981 */ /* 0x000e64000c1e1100 */
[----:B-1----:R-:W-:-:S05]  /*3c60*/  PRMT R11, R164, 0x8880, RZ ;  /* 0x00008880a40b7816 */ /* 0x002fca00000000ff */
[----:B------:R-:W-:-:S07]  /*3c70*/  IMAD R10, R11, R152, RZ ;  /* 0x000000980b0a7224 */ /* 0x000fce00078e02ff */
.L_x_121:
[----:B------:R-:W-:Y:S05]  /*3c80*/  BSYNC B1 ;  /* 0x0000000000017941 */ /* 0x000fea0003800000 */
.L_x_120:
        /* <DEDUP_REMOVED lines=10> */
.L_x_123:
[----:B------:R-:W-:Y:S05]  /*3d30*/  BSYNC B1 ;  /* 0x0000000000017941 */ /* 0x000fea0003800000 */
.L_x_122:
[----:B-1----:R-:W-:Y:S01]  /*3d40*/  @!P2 IMAD R11, R66, R153, R10 ;  /* 0x00000099420ba224 */ /* 0x002fe200078e020a */
[----:B------:R-:W-:Y:S04]  /*3d50*/  BSSY B1, `(.L_x_124) ;  /* 0x0000006000017945 */ /* 0x000fe80003800000 */
[----:B------:R1:W-:Y:S01]  /*3d60*/  @!P2 STG.E.U8 desc[UR36][R6.64+0x50], R11 ;  /* 0x0000500b0600a986 */ /* 0x0003e2000c101124 */
[----:B------:R-:W-:Y:S05]  /*3d70*/  @P3 BRA `(.L_x_125) ;  /* 0x00000000000c3947 */ /* 0x000fea0003800000 */
[----:B------:R-:W1:Y:S02]  /*3d80*/  LDG.E.U8 R164, desc[UR36][R8.64+0x51] ;  /* 0x0000512408a47981 */ /* 0x000e64000c1e1100 */
[----:B-1----:R-:W-:-:S05]  /*3d90*/  PRMT R11, R164, 0x8880, RZ ;  /* 0x00008880a40b7816 */ /* 0x002fca00000000ff */
[----:B------:R-:W-:-:S07]  /*3da0*/  IMAD R10, R11, R152, RZ ;  /* 0x000000980b0a7224 */ /* 0x000fce00078e02ff */
.L_x_125:
[----:B------:R-:W-:Y:S05]  /*3db0*/  BSYNC B1 ;  /* 0x0000000000017941 */ /* 0x000fea0003800000 */
.L_x_124:
[----:B------:R-:W-:Y:S01]  /*3dc0*/  @!P3 IMAD R67, R67, R153, R10 ;  /* 0x000000994343b224 */ /* 0x000fe200078e020a */
[----:B------:R-:W-:Y:S04]  /*3dd0*/  BSSY B1, `(.L_x_126) ;  /* 0x0000006000017945 */ /* 0x000fe80003800000 */
[----:B------:R0:W-:Y:S01]  /*3de0*/  @!P3 STG.E.U8 desc[UR36][R6.64+0x51], R67 ;  /* 0x000051430600b986 */ /* 0x0001e2000c101124 */
[----:B------:R-:W-:Y:S05]  /*3df0*/  @P4 BRA `(.L_x_127) ;  /* 0x00000000000c4947 */ /* 0x000fea0003800000 */
[----:B------:R-:W1:Y:S02]  /*3e00*/  LDG.E.U8 R164, desc[UR36][R2.64+0x58] ;  /* 0x0000582402a47981 */ /* 0x000e64000c1e1100 */
[----:B-1----:R-:W-:-:S05]  /*3e10*/  PRMT R11, R164, 0x8880, RZ ;  /* 0x00008880a40b7816 */ /* 0x002fca00000000ff */
[----:B------:R-:W-:-:S07]  /*3e20*/  IMAD R10, R11, R152, RZ ;  /* 0x000000980b0a7224 */ /* 0x000fce00078e02ff */
.L_x_127:
[----:B------:R-:W-:Y:S05]  /*3e30*/  BSYNC B1 ;  /* 0x0000000000017941 */ /* 0x000fea0003800000 */
.L_x_126:
        /* <DEDUP_REMOVED lines=10> */
.L_x_129:
[----:B------:R-:W-:Y:S05]  /*3ee0*/  BSYNC B1 ;  /* 0x0000000000017941 */ /* 0x000fea0003800000 */
.L_x_128:
[----:B------:R-:W-:Y:S01]  /*3ef0*/  @!P2 IMAD R69, R69, R153, R10 ;  /* 0x000000994545a224 */ /* 0x000fe200078e020a */
[----:B------:R-:W-:Y:S04]  /*3f00*/  BSSY B1, `(.L_x_130) ;  /* 0x0000006000017945 */ /* 0x000fe80003800000 */
[----:B------:R0:W-:Y:S01]  /*3f10*/  @!P2 STG.E.U8 desc[UR36][R4.64+0x59], R69 ;  /* 0x000059450400a986 */ /* 0x0001e2000c101124 */
[----:B------:R-:W-:Y:S05]  /*3f20*/  @P3 BRA `(.L_x_131) ;  /* 0x00000000000c3947 */ /* 0x000fea0003800000 */
[----:B------:R-:W1:Y:S02]  /*3f30*/  LDG.E.U8 R164, desc[UR36][R8.64+0x58] ;  /* 0x0000582408a47981 */ /* 0x000e64000c1e1100 */
[----:B-1----:R-:W-:-:S05]  /*3f40*/  PRMT R11, R164, 0x8880, RZ ;  /* 0x00008880a40b7816 */ /* 0x002fca00000000ff */
[----:B------:R-:W-:-:S07]  /*3f50*/  IMAD R10, R11, R152, RZ ;  /* 0x000000980b0a7224 */ /* 0x000fce00078e02ff */
.L_x_131:
[----:B------:R-:W-:Y:S05]  /*3f60*/  BSYNC B1 ;  /* 0x0000000000017941 */ /* 0x000fea0003800000 */
.L_x_130:
[----:B-1----:R-:W-:Y:S01]  /*3f70*/  @!P3 IMAD R11, R70, R153, R10 ;  /* 0x00000099460bb224 */ /* 0x002fe200078e020a */
[----:B------:R-:W-:Y:S04]  /*3f80*/  BSSY B1, `(.L_x_132) ;  /* 0x0000006000017945 */ /* 0x000fe80003800000 */
[----:B------:R1:W-:Y:S01]  /*3f90*/  @!P3 STG.E.U8 desc[UR36][R6.64+0x58], R11 ;  /* 0x0000580b0600b986 */ /* 0x0003e2000c101124 */
[----:B------:R-:W-:Y:S05]  /*3fa0*/  @P4 BRA `(.L_x_133) ;  /* 0x00000000000c4947 */ /* 0x000fea0003800000 */
[----:B------:R-:W1:Y:S02]  /*3fb0*/  LDG.E.U8 R164, desc[UR36][R8.64+0x59] ;  /* 0x0000592408a47981 */ /* 0x000e64000c1e1100 */
[----:B-1----:R-:W-:-:S05]  /*3fc0*/  PRMT R11, R164, 0x8880, RZ ;  /* 0x00008880a40b7816 */ /* 0x002fca00000000ff */
[----:B------:R-:W-:-:S07]  /*3fd0*/  IMAD R10, R11, R152, RZ ;  /* 0x000000980b0a7224 */ /* 0x000fce00078e02ff */
.L_x_133:
[----:B------:R-:W-:Y:S05]  /*3fe0*/  BSYNC B1 ;  /* 0x0000000000017941 */ /* 0x000fea0003800000 */
.L_x_132:
        /* <DEDUP_REMOVED lines=10> */
.L_x_135:
[----:B------:R-:W-:Y:S05]  /*4090*/  BSYNC B1 ;  /* 0x0000000000017941 */ /* 0x000fea0003800000 */
.L_x_134:
[----:B-1----:R-:W-:Y:S01]  /*40a0*/  @!P2 IMAD R11, R72, R153, R10 ;  /* 0x00000099480ba224 */ /* 0x002fe200078e020a */
[----:B------:R-:W-:Y:S04]  /*40b0*/  BSSY B1, `(.L_x_136) ;  /* 0x0000006000017945 */ /* 0x000fe80003800000 */
[----:B------:R1:W-:Y:S01]  /*40c0*/  @!P2 STG.E.U8 desc[UR36][R4.64+0x60], R11 ;  /* 0x0000600b0400a986 */ /* 0x0003e2000c101124 */
[----:B------:R-:W-:Y:S05]  /*40d0*/  @P3 BRA `(.L_x_137) ;  /* 0x00000000000c3947 */ /* 0x000fea0003800000 */
[----:B------:R-:W1:Y:S02]  /*40e0*/  LDG.E.U8 R164, desc[UR36][R2.64+0x61] ;  /* 0x0000612402a47981 */ /* 0x000e64000c1e1100 */
[----:B-1----:R-:W-:-:S05]  /*40f0*/  PRMT R11, R164, 0x8880, RZ ;  /* 0x00008880a40b7816 */ /* 0x002fca00000000ff */
[----:B------:R-:W-:-:S07]  /*4100*/  IMAD R10, R11, R152, RZ ;  /* 0x000000980b0a7224 */ /* 0x000fce00078e02ff */
.L_x_137:
[----:B------:R-:W-:Y:S05]  /*4110*/  BSYNC B1 ;  /* 0x0000000000017941 */ /* 0x000fea0003800000 */
.L_x_136:
[----:B------:R-:W-:Y:S01]  /*4120*/  @!P3 IMAD R73, R73, R153, R10 ;  /* 0x000000994949b224 */ /* 0x000fe200078e020a */
[----:B------:R-:W-:Y:S04]  /*4130*/  BSSY B1, `(.L_x_138) ;  /* 0x0000006000017945 */ /* 0x000fe80003800000 */
[----:B------:R0:W-:Y:S01]  /*4140*/  @!P3 STG.E.U8 desc[UR36][R4.64+0x61], R73 ;  /* 0x000061490400b986 */ /* 0x0001e2000c101124 */
[----:B------:R-:W-:Y:S05]  /*4150*/  @P4 BRA `(.L_x_139) ;  /* 0x00000000000c4947 */ /* 0x000fea0003800000 */
[----:B------:R-:W1:Y:S02]  /*4160*/  LDG.E.U8 R164, desc[UR36][R8.64+0x60] ;  /* 0x0000602408a47981 */ /* 0x000e64000c1e1100 */
[----:B-1----:R-:W-:-:S05]  /*4170*/  PRMT R11, R164, 0x8880, RZ ;  /* 0x00008880a40b7816 */ /* 0x002fca00000000ff */
[----:B------:R-:W-:-:S07]  /*4180*/  IMAD R10, R11, R152, RZ ;  /* 0x000000980b0a7224 */ /* 0x000fce00078e02ff */
.L_x_139:
[----:B------:R-:W-:Y:S05]  /*4190*/  BSYNC B1 ;  /* 0x0000000000017941 */ /* 0x000fea0003800000 */
.L_x_138:
        /* <DEDUP_REMOVED lines=10> */
.L_x_141:
[----:B------:R-:W-:Y:S05]  /*4240*/  BSYNC B1 ;  /* 0x0000000000017941 */ /* 0x000fea0003800000 */
.L_x_140:
[----:B------:R-:W-:Y:S01]  /*4250*/  @!P2 IMAD R75, R75, R153, R10 ;  /* 0x000000994b4ba224 */ /* 0x000fe200078e020a */
[----:B------:R-:W-:Y:S04]  /*4260*/  BSSY B1, `(.L_x_142) ;  /* 0x0000006000017945 */ /* 0x000fe80003800000 */
[----:B------:R0:W-:Y:S01]  /*4270*/  @!P2 STG.E.U8 desc[UR36][R6.64+0x61], R75 ;  /* 0x0000614b0600a986 */ /* 0x0001e2000c101124 */
[----:B------:R-:W-:Y:S05]  /*4280*/  @P3 BRA `(.L_x_143) ;  /* 0x00000000000c3947 */ /* 0x000fea0003800000 */
[----:B------:R-:W1:Y:S02]  /*4290*/  LDG.E.U8 R164, desc[UR36][R2.64+0x68] ;  /* 0x0000682402a47981 */ /* 0x000e64000c1e1100 */
[----:B-1----:R-:W-:-:S05]  /*42a0*/  PRMT R11, R164, 0x8880, RZ ;  /* 0x00008880a40b7816 */ /* 0x002fca00000000ff */
[----:B------:R-:W-:-:S07]  /*42b0*/  IMAD R10, R11, R152, RZ ;  /* 0x000000980b0a7224 */ /* 0x000fce00078e02ff */
.L_x_143:
[----:B------:R-:W-:Y:S05]  /*42c0*/  BSYNC B1 ;  /* 0x0000000000017941 */ /* 0x000fea0003800000 */
.L_x_142:
[----:B-1----:R-:W-:Y:S01]  /*42d0*/  @!P3 IMAD R11, R76, R153, R10 ;  /* 0x000000994c0bb224 */ /* 0x002fe200078e020a */
[----:B------:R-:W-:Y:S04]  /*42e0*/  BSSY B1, `(.L_x_144) ;  /* 0x0000006000017945 */ /* 0x000fe80003800000 */
[----:B------:R1:W-:Y:S01]  /*42f0*/  @!P3 STG.E.U8 desc[UR36][R4.64+0x68], R11 ;  /* 0x0000680b0400b986 */ /* 0x0003e2000c101124 */
[----:B------:R-:W-:Y:S05]  /*4300*/  @P4 BRA `(.L_x_145) ;  /* 0x00000000000c4947 */ /* 0x000fea0003800000 */
[----:B------:R-:W1:Y:S02]  /*4310*/  LDG.E.U8 R164, desc[UR36][R2.64+0x69] ;  /* 0x0000692402a47981 */ /* 0x000e64000c1e1100 */
[----:B-1----:R-:W-:-:S05]  /*4320*/  PRMT R11, R164, 0x8880, RZ ;  /* 0x00008880a40b7816 */ /* 0x002fca00000000ff */
[----:B------:R-:W-:-:S07]  /*4330*/  IMAD R10, R11, R152, RZ ;  /* 0x000000980b0a7224 */ /* 0x000fce00078e02ff */
.L_x_145:
[----:B------:R-:W-:Y:S05]  /*4340*/  BSYNC B1 ;  /* 0x0000000000017941 */ /* 0x000fea0003800000 */
.L_x_144:
        /* <DEDUP_REMOVED lines=10> */
.L_x_147:
[----:B------:R-:W-:Y:S05]  /*43f0*/  BSYNC B1 ;  /* 0x0000000000017941 */ /* 0x000fea0003800000 */
.L_x_146:
[----:B-1----:R-:W-:Y:S01]  /*4400*/  @!P2 IMAD R11, R78, R153, R10 ;  /* 0x000000994e0ba224 */ /* 0x002fe200078e020a */
[----:B------:R-:W-:Y:S04]  /*4410*/  BSSY B1, `(.L_x_148) ;  /* 0x0000006000017945 */ /* 0x000fe80003800000 */
[----:B------:R1:W-:Y:S01]  /*4420*/  @!P2 STG.E.U8 desc[UR36][R6.64+0x68], R11 ;  /* 0x0000680b0600a986 */ /* 0x0003e2000c101124 */
[----:B------:R-:W-:Y:S05]  /*4430*/  @P3 BRA `(.L_x_149) ;  /* 0x00000000000c3947 */ /* 0x000fea0003800000 */
[----:B------:R-:W1:Y:S02]  /*4440*/  LDG.E.U8 R164, desc[UR36][R8.64+0x69] ;  /* 0x0000692408a47981 */ /* 0x000e64000c1e1100 */
[----:B-1----:R-:W-:-:S05]  /*4450*/  PRMT R11, R164, 0x8880, RZ ;  /* 0x00008880a40b7816 */ /* 0x002fca00000000ff */
[----:B------:R-:W-:-:S07]  /*4460*/  IMAD R10, R11, R152, RZ ;  /* 0x000000980b0a7224 */ /* 0x000fce00078e02ff */
.L_x_149:
[----:B------:R-:W-:Y:S05]  /*4470*/  BSYNC B1 ;  /* 0x0000000000017941 */ /* 0x000fea0003800000 */
.L_x_148:
[----:B------:R-:W-:Y:S01]  /*4480*/  @!P3 IMAD R79, R79, R153, R10 ;  /* 0x000000994f4fb224 */ /* 0x000fe200078e020a */
[----:B------:R-:W-:Y:S04]  /*4490*/  BSSY B1, `(.L_x_150) ;  /* 0x0000006000017945 */ /* 0x000fe80003800000 */
[----:B------:R0:W-:Y:S01]  /*44a0*/  @!P3 STG.E.U8 desc[UR36][R6.64+0x69], R79 ;  /* 0x0000694f0600b986 */ /* 0x0001e2000c101124 */
[----:B------:R-:W-:Y:S05]  /*44b0*/  @P4 BRA `(.L_x_151) ;  /* 0x00000000000c4947 */ /* 0x000fea0003800000 */
[----:B------:R-:W1:Y:S02]  /*44c0*/  LDG.E.U8 R164, desc[UR36][R2.64+0x70] ;  /* 0x0000702402a47981 */ /* 0x000e64000c1e1100 */
[----:B-1----:R-:W-:-:S05]  /*44d0*/  PRMT R11, R164, 0x8880, RZ ;  /* 0x00008880a40b7816 */ /* 0x002fca00000000ff */
[----:B------:R-:W-:-:S07]  /*44e0*/  IMAD R10, R11, R152, RZ ;  /* 0x000000980b0a7224 */ /* 0x000fce00078e02ff */
.L_x_151:
[----:B------:R-:W-:Y:S05]  /*44f0*/  BSYNC B1 ;  /* 0x0000000000017941 */ /* 0x000fea0003800000 */
.L_x_150:
        /* <DEDUP_REMOVED lines=10> */
.L_x_153:
[----:B------:R-:W-:Y:S05]  /*45a0*/  BSYNC B1 ;  /* 0x0000000000017941 */ /* 0x000fea0003800000 */
.L_x_152:
[----:B------:R-:W-:Y:S01]  /*45b0*/  @!P2 IMAD R81, R81, R153, R10 ;  /* 0x000000995151a224 */ /* 0x000fe200078e020a */
[----:B------:R-:W-:Y:S04]  /*45c0*/  BSSY B1, `(.L_x_154) ;  /* 0x0000006000017945 */ /* 0x000fe80003800000 */
[----:B------:R0:W-:Y:S01]  /*45d0*/  @!P2 STG.E.U8 desc[UR36][R4.64+0x71], R81 ;  /* 0x000071510400a986 */ /* 0x0001e2000c101124 */
[----:B------:R-:W-:Y:S05]  /*45e0*/  @P3 BRA `(.L_x_155) ;  /* 0x00000000000c3947 */ /* 0x000fea0003800000 */
[----:B------:R-:W1:Y:S02]  /*45f0*/  LDG.E.U8 R164, desc[UR36][R8.64+0x70] ;  /* 0x0000702408a47981 */ /* 0x000e64000c1e1100 */
[----:B-1----:R-:W-:-:S05]  /*4600*/  PRMT R11, R164, 0x8880, RZ ;  /* 0x00008880a40b7816 */ /* 0x002fca00000000ff */
[----:B------:R-:W-:-:S07]  /*4610*/  IMAD R10, R11, R152, RZ ;  /* 0x000000980b0a7224 */ /* 0x000fce00078e02ff */
.L_x_155:
[----:B------:R-:W-:Y:S05]  /*4620*/  BSYNC B1 ;  /* 0x0000000000017941 */ /* 0x000fea0003800000 */
.L_x_154:
[----:B-1----:R-:W-:Y:S01]  /*4630*/  @!P3 IMAD R11, R82, R153, R10 ;  /* 0x00000099520bb224 */ /* 0x002fe200078e020a */
[----:B------:R-:W-:Y:S04]  /*4640*/  BSSY B1, `(.L_x_156) ;  /* 0x0000006000017945 */ /* 0x000fe80003800000 */
[----:B------:R1:W-:Y:S01]  /*4650*/  @!P3 STG.E.U8 desc[UR36][R6.64+0x70], R11 ;  /* 0x0000700b0600b986 */ /* 0x0003e2000c101124 */
[----:B------:R-:W-:Y:S05]  /*4660*/  @P4 BRA `(.L_x_157) ;  /* 0x00000000000c4947 */ /* 0x000fea0003800000 */
[----:B------:R-:W1:Y:S02]  /*4670*/  LDG.E.U8 R164, desc[UR36][R8.64+0x71] ;  /* 0x0000712408a47981 */ /* 0x000e64000c1e1100 */
[----:B-1----:R-:W-:-:S05]  /*4680*/  PRMT R11, R164, 0x8880, RZ ;  /* 0x00008880a40b7816 */ /* 0x002fca00000000ff */
[----:B------:R-:W-:-:S07]  /*4690*/  IMAD R10, R11, R152, RZ ;  /* 0x000000980b0a7224 */ /* 0x000fce00078e02ff */
.L_x_157:
[----:B------:R-:W-:Y:S05]  /*46a0*/  BSYNC B1 ;  /* 0x0000000000017941 */ /* 0x000fea0003800000 */
.L_x_156:
        /* <DEDUP_REMOVED lines=10> */
.L_x_159:
[----:B------:R-:W-:Y:S05]  /*4750*/  BSYNC B1 ;  /* 0x0000000000017941 */ /* 0x000fea0003800000 */
.L_x_158:
[----:B-1----:R-:W-:Y:S01]  /*4760*/  @!P2 IMAD R11, R84, R153, R10 ;  /* 0x00000099540ba224 */ /* 0x002fe200078e020a */
[----:B------:R-:W-:Y:S04]  /*4770*/  BSSY B1, `(.L_x_160) ;  /* 0x0000006000017945 */ /* 0x000fe80003800000 */
[----:B------:R1:W-:Y:S01]  /*4780*/  @!P2 STG.E.U8 desc[UR36][R4.64+0x78], R11 ;  /* 0x0000780b0400a986 */ /* 0x0003e2000c101124 */
[----:B------:R-:W-:Y:S05]  /*4790*/  @P3 BRA `(.L_x_161) ;  /* 0x00000000000c3947 */ /* 0x000fea0003800000 */
[----:B------:R-:W1:Y:S02]  /*47a0*/  LDG.E.U8 R164, desc[UR36][R2.64+0x79] ;  /* 0x0000792402a47981 */ /* 0x000e64000c1e1100 */
[----:B-1----:R-:W-:-:S05]  /*47b0*/  PRMT R11, R164, 0x8880, RZ ;  /* 0x00008880a40b7816 */ /* 0x002fca00000000ff */
[----:B------:R-:W-:-:S07]  /*47c0*/  IMAD R10, R11, R152, RZ ;  /* 0x000000980b0a7224 */ /* 0x000fce00078e02ff */
.L_x_161:
[----:B------:R-:W-:Y:S05]  /*47d0*/  BSYNC B1 ;  /* 0x0000000000017941 */ /* 0x000fea0003800000 */
.L_x_160:
[----:B------:R-:W-:Y:S01]  /*47e0*/  @!P3 IMAD R85, R85, R153, R10 ;  /* 0x000000995555b224 */ /* 0x000fe200078e020a */
[----:B------:R-:W-:Y:S04]  /*47f0*/  BSSY B1, `(.L_x_162) ;  /* 0x0000006000017945 */ /* 0x000fe80003800000 */
[----:B------:R0:W-:Y:S01]  /*4800*/  @!P3 STG.E.U8 desc[UR36][R4.64+0x79], R85 ;  /* 0x000079550400b986 */ /* 0x0001e2000c101124 */
[----:B------:R-:W-:Y:S05]  /*4810*/  @P4 BRA `(.L_x_163) ;  /* 0x00000000000c4947 */ /* 0x000fea0003800000 */
[----:B------:R-:W1:Y:S02]  /*4820*/  LDG.E.U8 R164, desc[UR36][R8.64+0x78] ;  /* 0x0000782408a47981 */ /* 0x000e64000c1e1100 */
[----:B-1----:R-:W-:-:S05]  /*4830*/  PRMT R11, R164, 0x8880, RZ ;  /* 0x00008880a40b7816 */ /* 0x002fca00000000ff */
[----:B------:R-:W-:-:S07]  /*4840*/  IMAD R10, R11, R152, RZ ;  /* 0x000000980b0a7224 */ /* 0x000fce00078e02ff */
.L_x_163:
[----:B------:R-:W-:Y:S05]  /*4850*/  BSYNC B1 ;  /* 0x0000000000017941 */ /* 0x000fea0003800000 */
.L_x_162:
        /* <DEDUP_REMOVED lines=10> */
.L_x_165:
[----:B------:R-:W-:Y:S05]  /*4900*/  BSYNC B1 ;  /* 0x0000000000017941 */ /* 0x000fea0003800000 */
.L_x_164:
[----:B------:R-:W-:Y:S01]  /*4910*/  @!P2 IMAD R87, R87, R153, R10 ;  /* 0x000000995757a224 */ /* 0x000fe200078e020a */
[----:B------:R-:W-:Y:S04]  /*4920*/  BSSY B1, `(.L_x_166) ;  /* 0x0000006000017945 */ /* 0x000fe80003800000 */
[----:B------:R0:W-:Y:S01]  /*4930*/  @!P2 STG.E.U8 desc[UR36][R6.64+0x79], R87 ;  /* 0x000079570600a986 */ /* 0x0001e2000c101124 */
[----:B------:R-:W-:Y:S05]  /*4940*/  @P3 BRA `(.L_x_167) ;  /* 0x00000000000c3947 */ /* 0x000fea0003800000 */
[----:B------:R-:W1:Y:S02]  /*4950*/  LDG.E.U8 R164, desc[UR36][R2.64+0x80] ;  /* 0x0000802402a47981 */ /* 0x000e64000c1e1100 */
[----:B-1----:R-:W-:-:S05]  /*4960*/  PRMT R11, R164, 0x8880, RZ ;  /* 0x00008880a40b7816 */ /* 0x002fca00000000ff */
[----:B------:R-:W-:-:S07]  /*4970*/  IMAD R10, R11, R152, RZ ;  /* 0x000000980b0a7224 */ /* 0x000fce00078e02ff */
.L_x_167:
[----:B------:R-:W-:Y:S05]  /*4980*/  BSYNC B1 ;  /* 0x0000000000017941 */ /* 0x000fea0003800000 */
.L_x_166:
[----:B-1----:R-:W-:Y:S01]  /*4990*/  @!P3 IMAD R11, R88, R153, R10 ;  /* 0x00000099580bb224 */ /* 0x002fe200078e020a */
[----:B------:R-:W-:Y:S04]  /*49a0*/  BSSY B1, `(.L_x_168) ;  /* 0x0000006000017945 */ /* 0x000fe80003800000 */
[----:B------:R1:W-:Y:S01]  /*49b0*/  @!P3 STG.E.U8 desc[UR36][R4.64+0x80], R11 ;  /* 0x0000800b0400b986 */ /* 0x0003e2000c101124 */
[----:B------:R-:W-:Y:S05]  /*49c0*/  @P4 BRA `(.L_x_169) ;  /* 0x00000000000c4947 */ /* 0x000fea0003800000 */
[----:B------:R-:W1:Y:S02]  /*49d0*/  LDG.E.U8 R164, desc[UR36][R2.64+0x81] ;  /* 0x0000812402a47981 */ /* 0x000e64000c1e1100 */
[----:B-1----:R-:W-:-:S05]  /*49e0*/  PRMT R11, R164, 0x8880, RZ ;  /* 0x00008880a40b7816 */ /* 0x002fca00000000ff */
[----:B------:R-:W-:-:S07]  /*49f0*/  IMAD R10, R11, R152, RZ ;  /* 0x000000980b0a7224 */ /* 0x000fce00078e02ff */
.L_x_169:
[----:B------:R-:W-:Y:S05]  /*4a00*/  BSYNC B1 ;  /* 0x0000000000017941 */ /* 0x000fea0003800000 */
.L_x_168:
        /* <DEDUP_REMOVED lines=10> */
.L_x_171:
[----:B------:R-:W-:Y:S05]  /*4ab0*/  BSYNC B1 ;  /* 0x0000000000017941 */ /* 0x000fea0003800000 */
.L_x_170:
[----:B-1----:R-:W-:Y:S01]  /*4ac0*/  @!P2 IMAD R11, R90, R153, R10 ;  /* 0x000000995a0ba224 */ /* 0x002fe200078e020a */
[----:B------:R-:W-:Y:S04]  /*4ad0*/  BSSY B1, `(.L_x_172) ;  /* 0x0000006000017945 */ /* 0x000fe80003800000 */
[----:B------:R1:W-:Y:S01]  /*4ae0*/  @!P2 STG.E.U8 desc[UR36][R6.64+0x80], R11 ;  /* 0x0000800b0600a986 */ /* 0x0003e2000c101124 */
[----:B------:R-:W-:Y:S05]  /*4af0*/  @P3 BRA `(.L_x_173) ;  /* 0x00000000000c3947 */ /* 0x000fea0003800000 */
[----:B------:R-:W1:Y:S02]  /*4b00*/  LDG.E.U8 R164, desc[UR36][R8.64+0x81] ;  /* 0x0000812408a47981 */ /* 0x000e64000c1e1100 */
[----:B-1----:R-:W-:-:S05]  /*4b10*/  PRMT R11, R164, 0x8880, RZ ;  /* 0x00008880a40b7816 */ /* 0x002fca00000000ff */
[----:B------:R-:W-:-:S07]  /*4b20*/  IMAD R10, R11, R152, RZ ;  /* 0x000000980b0a7224 */ /* 0x000fce00078e02ff */
.L_x_173:
[----:B------:R-:W-:Y:S05]  /*4b30*/  BSYNC B1 ;  /* 0x0000000000017941 */ /* 0x000fea0003800000 */
.L_x_172:
[----:B------:R-:W-:Y:S01]  /*4b40*/  @!P3 IMAD R91, R91, R153, R10 ;  /* 0x000000995b5bb224 */ /* 0x000fe200078e020a */
[----:B------:R-:W-:Y:S04]  /*4b50*/  BSSY B1, `(.L_x_174) ;  /* 0x0000006000017945 */ /* 0x000fe80003800000 */
[----:B------:R0:W-:Y:S01]  /*4b60*/  @!P3 STG.E.U8 desc[UR36][R6.64+0x81], R91 ;  /* 0x0000815b0600b986 */ /* 0x0001e2000c101124 */
[----:B------:R-:W-:Y:S05]  /*4b70*/  @P4 BRA `(.L_x_175) ;  /* 0x00000000000c4947 */ /* 0x000fea0003800000 */
[----:B------:R-:W1:Y:S02]  /*4b80*/  LDG.E.U8 R164, desc[UR36][R2.64+0x88] ;  /* 0x0000882402a47981 */ /* 0x000e64000c1e1100 */
[----:B-1----:R-:W-:-:S05]  /*4b90*/  PRMT R11, R164, 0x8880, RZ ;  /* 0x00008880a40b7816 */ /* 0x002fca00000000ff */
[----:B------:R-:W-:-:S07]  /*4ba0*/  IMAD R10, R11, R152, RZ ;  /* 0x000000980b0a7224 */ /* 0x000fce00078e02ff */
.L_x_175:
[----:B------:R-:W-:Y:S05]  /*4bb0*/  BSYNC B1 ;  /* 0x0000000000017941 */ /* 0x000fea0003800000 */
.L_x_174:
        /* <DEDUP_REMOVED lines=10> */
.L_x_177:
[----:B------:R-:W-:Y:S05]  /*4c60*/  BSYNC B1 ;  /* 0x0000000000017941 */ /* 0x000fea0003800000 */
.L_x_176:
[----:B------:R-:W-:Y:S01]  /*4c70*/  @!P2 IMAD R93, R93, R153, R10 ;  /* 0x000000995d5da224 */ /* 0x000fe200078e020a */
[----:B------:R-:W-:Y:S04]  /*4c80*/  BSSY B1, `(.L_x_178) ;  /* 0x0000006000017945 */ /* 0x000fe80003800000 */
[----:B------:R0:W-:Y:S01]  /*4c90*/  @!P2 STG.E.U8 desc[UR36][R4.64+0x89], R93 ;  /* 0x0000895d0400a986 */ /* 0x0001e2000c101124 */
[----:B------:R-:W-:Y:S05]  /*4ca0*/  @P3 BRA `(.L_x_179) ;  /* 0x00000000000c3947 */ /* 0x000fea0003800000 */
[----:B------:R-:W1:Y:S02]  /*4cb0*/  LDG.E.U8 R164, desc[UR36][R8.64+0x88] ;  /* 0x0000882408a47981 */ /* 0x000e64000c1e1100 */
[----:B-1----:R-:W-:-:S05]  /*4cc0*/  PRMT R11, R164, 0x8880, RZ ;  /* 0x00008880a40b7816 */ /* 0x002fca00000000ff */
[----:B------:R-:W-:-:S07]  /*4cd0*/  IMAD R10, R11, R152, RZ ;  /* 0x000000980b0a7224 */ /* 0x000fce00078e02ff */
.L_x_179:
[----:B------:R-:W-:Y:S05]  /*4ce0*/  BSYNC B1 ;  /* 0x0000000000017941 */ /* 0x000fea0003800000 */
.L_x_178:
[----:B-1----:R-:W-:Y:S01]  /*4cf0*/  @!P3 IMAD R11, R94, R153, R10 ;  /* 0x000000995e0bb224 */ /* 0x002fe200078e020a */
[----:B------:R-:W-:Y:S04]  /*4d00*/  BSSY B1, `(.L_x_180) ;  /* 0x0000006000017945 */ /* 0x000fe80003800000 */
[----:B------:R1:W-:Y:S01]  /*4d10*/  @!P3 STG.E.U8 desc[UR36][R6.64+0x88], R11 ;  /* 0x0000880b0600b986 */ /* 0x0003e2000c101124 */
[----:B------:R-:W-:Y:S05]  /*4d20*/  @P4 BRA `(.L_x_181) ;  /* 0x00000000000c4947 */ /* 0x000fea0003800000 */
[----:B------:R-:W1:Y:S02]  /*4d30*/  LDG.E.U8 R164, desc[UR36][R8.64+0x89] ;  /* 0x0000892408a47981 */ /* 0x000e64000c1e1100 */
[----:B-1----:R-:W-:-:S05]  /*4d40*/  PRMT R11, R164, 0x8880, RZ ;  /* 0x00008880a40b7816 */ /* 0x002fca00000000ff */
[----:B------:R-:W-:-:S07]  /*4d50*/  IMAD R10, R11, R152, RZ ;  /* 0x000000980b0a7224 */ /* 0x000fce00078e02ff */
.L_x_181:
[----:B------:R-:W-:Y:S05]  /*4d60*/  BSYNC B1 ;  /* 0x0000000000017941 */ /* 0x000fea0003800000 */
.L_x_180:
        /* <DEDUP_REMOVED lines=10> */
.L_x_183:
[----:B------:R-:W-:Y:S05]  /*4e10*/  BSYNC B1 ;  /* 0x0000000000017941 */ /* 0x000fea0003800000 */
.L_x_182:
[----:B-1----:R-:W-:Y:S01]  /*4e20*/  @!P2 IMAD R11, R96, R153, R10 ;  /* 0x00000099600ba224 */ /* 0x002fe200078e020a */
[----:B------:R-:W-:Y:S04]  /*4e30*/  BSSY B1, `(.L_x_184) ;  /* 0x0000006000017945 */ /* 0x000fe80003800000 */
[----:B------:R1:W-:Y:S01]  /*4e40*/  @!P2 STG.E.U8 desc[UR36][R4.64+0x90], R11 ;  /* 0x0000900b0400a986 */ /* 0x0003e2000c101124 */
[----:B------:R-:W-:Y:S05]  /*4e50*/  @P3 BRA `(.L_x_185) ;  /* 0x00000000000c3947 */ /* 0x000fea0003800000 */
[----:B------:R-:W1:Y:S02]  /*4e60*/  LDG.E.U8 R164, desc[UR36][R2.64+0x91] ;  /* 0x0000912402a47981 */ /* 0x000e64000c1e1100 */
[----:B-1----:R-:W-:-:S05]  /*4e70*/  PRMT R11, R164, 0x8880, RZ ;  /* 0x00008880a40b7816 */ /* 0x002fca00000000ff */
[----:B------:R-:W-:-:S07]  /*4e80*/  IMAD R10, R11, R152, RZ ;  /* 0x000000980b0a7224 */ /* 0x000fce00078e02ff */
.L_x_185:
[----:B------:R-:W-:Y:S05]  /*4e90*/  BSYNC B1 ;  /* 0x0000000000017941 */ /* 0x000fea0003800000 */
.L_x_184:
[----:B------:R-:W-:Y:S01]  /*4ea0*/  @!P3 IMAD R97, R97, R153, R10 ;  /* 0x000000996161b224 */ /* 0x000fe200078e020a */
[----:B------:R-:W-:Y:S04]  /*4eb0*/  BSSY B1, `(.L_x_186) ;  /* 0x0000006000017945 */ /* 0x000fe80003800000 */
[----:B------:R0:W-:Y:S01]  /*4ec0*/  @!P3 STG.E.U8 desc[UR36][R4.64+0x91], R97 ;  /* 0x000091610400b986 */ /* 0x0001e2000c101124 */
[----:B------:R-:W-:Y:S05]  /*4ed0*/  @P4 BRA `(.L_x_187) ;  /* 0x00000000000c4947 */ /* 0x000fea0003800000 */
[----:B------:R-:W1:Y:S02]  /*4ee0*/  LDG.E.U8 R164, desc[UR36][R8.64+0x90] ;  /* 0x0000902408a47981 */ /* 0x000e64000c1e1100 */
[----:B-1----:R-:W-:-:S05]  /*4ef0*/  PRMT R11, R164, 0x8880, RZ ;  /* 0x00008880a40b7816 */ /* 0x002fca00000000ff */
[----:B------:R-:W-:-:S07]  /*4f00*/  IMAD R10, R11, R152, RZ ;  /* 0x000000980b0a7224 */ /* 0x000fce00078e02ff */
.L_x_187:
[----:B------:R-:W-:Y:S05]  /*4f10*/  BSYNC B1 ;  /* 0x0000000000017941 */ /* 0x000fea0003800000 */
.L_x_186:
        /* <DEDUP_REMOVED lines=10> */
.L_x_189:
[----:B------:R-:W-:Y:S05]  /*4fc0*/  BSYNC B1 ;  /* 0x0000000000017941 */ /* 0x000fea0003800000 */
.L_x_188:
[----:B------:R-:W-:Y:S01]  /*4fd0*/  @!P2 IMAD R99, R99, R153, R10 ;  /* 0x000000996363a224 */ /* 0x000fe200078e020a */
[----:B------:R-:W-:Y:S04]  /*4fe0*/  BSSY B1, `(.L_x_190) ;  /* 0x0000006000017945 */ /* 0x000fe80003800000 */
[----:B------:R0:W-:Y:S01]  /*4ff0*/  @!P2 STG.E.U8 desc[UR36][R6.64+0x91], R99 ;  /* 0x000091630600a986 */ /* 0x0001e2000c101124 */
[----:B------:R-:W-:Y:S05]  /*5000*/  @P3 BRA `(.L_x_191) ;  /* 0x00000000000c3947 */ /* 0x000fea0003800000 */
[----:B------:R-:W1:Y:S02]  /*5010*/  LDG.E.U8 R164, desc[UR36][R2.64+0x98] ;  /* 0x0000982402a47981 */ /* 0x000e64000c1e1100 */
[----:B-1----:R-:W-:-:S05]  /*5020*/  PRMT R11, R164, 0x8880, RZ ;  /* 0x00008880a40b7816 */ /* 0x002fca00000000ff */
[----:B------:R-:W-:-:S07]  /*5030*/  IMAD R10, R11, R152, RZ ;  /* 0x000000980b0a7224 */ /* 0x000fce00078e02ff */
.L_x_191:
[----:B------:R-:W-:Y:S05]  /*5040*/  BSYNC B1 ;  /* 0x0000000000017941 */ /* 0x000fea0003800000 */
.L_x_190:
[----:B-1----:R-:W-:Y:S01]  /*5050*/  @!P3 IMAD R11, R100, R153, R10 ;  /* 0x00000099640bb224 */ /* 0x002fe200078e020a */
[----:B------:R-:W-:Y:S04]  /*5060*/  BSSY B1, `(.L_x_192) ;  /* 0x0000006000017945 */ /* 0x000fe80003800000 */
[----:B------:R1:W-:Y:S01]  /*5070*/  @!P3 STG.E.U8 desc[UR36][R4.64+0x98], R11 ;  /* 0x0000980b0400b986 */ /* 0x0003e2000c101124 */
[----:B------:R-:W-:Y:S05]  /*5080*/  @P4 BRA `(.L_x_193) ;  /* 0x00000000000c4947 */ /* 0x000fea0003800000 */
[----:B------:R-:W1:Y:S02]  /*5090*/  LDG.E.U8 R164, desc[UR36][R2.64+0x99] ;  /* 0x0000992402a47981 */ /* 0x000e64000c1e1100 */
[----:B-1----:R-:W-:-:S05]  /*50a0*/  PRMT R11, R164, 0x8880, RZ ;  /* 0x00008880a40b7816 */ /* 0x002fca00000000ff */
[----:B------:R-:W-:-:S07]  /*50b0*/  IMAD R10, R11, R152, RZ ;  /* 0x000000980b0a7224 */ /* 0x000fce00078e02ff */
.L_x_193:
[----:B------:R-:W-:Y:S05]  /*50c0*/  BSYNC B1 ;  /* 0x0000000000017941 */ /* 0x000fea0003800000 */
.L_x_192:
        /* <DEDUP_REMOVED lines=10> */
.L_x_195:
[----:B------:R-:W-:Y:S05]  /*5170*/  BSYNC B1 ;  /* 0x0000000000017941 */ /* 0x000fea0003800000 */
.L_x_194:
[----:B-1----:R-:W-:Y:S01]  /*5180*/  @!P2 IMAD R11, R102, R153, R10 ;  /* 0x00000099660ba224 */ /* 0x002fe200078e020a */
[----:B------:R-:W-:Y:S04]  /*5190*/  BSSY B1, `(.L_x_196) ;  /* 0x0000006000017945 */ /* 0x000fe80003800000 */
[----:B------:R1:W-:Y:S01]  /*51a0*/  @!P2 STG.E.U8 desc[UR36][R6.64+0x98], R11 ;  /* 0x0000980b0600a986 */ /* 0x0003e2000c101124 */
[----:B------:R-:W-:Y:S05]  /*51b0*/  @P3 BRA `(.L_x_197) ;  /* 0x00000000000c3947 */ /* 0x000fea0003800000 */
[----:B------:R-:W1:Y:S02]  /*51c0*/  LDG.E.U8 R164, desc[UR36][R8.64+0x99] ;  /* 0x0000992408a47981 */ /* 0x000e64000c1e1100 */
[----:B-1----:R-:W-:-:S05]  /*51d0*/  PRMT R11, R164, 0x8880, RZ ;  /* 0x00008880a40b7816 */ /* 0x002fca00000000ff */
[----:B------:R-:W-:-:S07]  /*51e0*/  IMAD R10, R11, R152, RZ ;  /* 0x000000980b0a7224 */ /* 0x000fce00078e02ff */
.L_x_197:
[----:B------:R-:W-:Y:S05]  /*51f0*/  BSYNC B1 ;  /* 0x0000000000017941 */ /* 0x000fea0003800000 */
.L_x_196:
[----:B------:R-:W-:Y:S01]  /*5200*/  @!P3 IMAD R103, R103, R153, R10 ;  /* 0x000000996767b224 */ /* 0x000fe200078e020a */
[----:B------:R-:W-:Y:S04]  /*5210*/  BSSY B1, `(.L_x_198) ;  /* 0x0000006000017945 */ /* 0x000fe80003800000 */
[----:B------:R0:W-:Y:S01]  /*5220*/  @!P3 STG.E.U8 desc[UR36][R6.64+0x99], R103 ;  /* 0x000099670600b986 */ /* 0x0001e2000c101124 */
[----:B------:R-:W-:Y:S05]  /*5230*/  @P4 BRA `(.L_x_199) ;  /* 0x00000000000c4947 */ /* 0x000fea0003800000 */
[----:B------:R-:W1:Y:S02]  /*5240*/  LDG.E.U8 R164, desc[UR36][R2.64+0xa0] ;  /* 0x0000a02402a47981 */ /* 0x000e64000c1e1100 */
[----:B-1----:R-:W-:-:S05]  /*5250*/  PRMT R11, R164, 0x8880, RZ ;  /* 0x00008880a40b7816 */ /* 0x002fca00000000ff */
[----:B------:R-:W-:-:S07]  /*5260*/  IMAD R10, R11, R152, RZ ;  /* 0x000000980b0a7224 */ /* 0x000fce00078e02ff */
.L_x_199:
[----:B------:R-:W-:Y:S05]  /*5270*/  BSYNC B1 ;  /* 0x0000000000017941 */ /* 0x000fea0003800000 */
.L_x_198:
        /* <DEDUP_REMOVED lines=10> */
.L_x_201:
[----:B------:R-:W-:Y:S05]  /*5320*/  BSYNC B1 ;  /* 0x0000000000017941 */ /* 0x000fea0003800000 */
.L_x_200:
[----:B------:R-:W-:Y:S01]  /*5330*/  @!P2 IMAD R105, R105, R153, R10 ;  /* 0x000000996969a224 */ /* 0x000fe200078e020a */
[----:B------:R-:W-:Y:S04]  /*5340*/  BSSY B1, `(.L_x_202) ;  /* 0x0000006000017945 */ /* 0x000fe80003800000 */
[----:B------:R0:W-:Y:S01]  /*5350*/  @!P2 STG.E.U8 desc[UR36][R4.64+0xa1], R105 ;  /* 0x0000a1690400a986 */ /* 0x0001e2000c101124 */
[----:B------:R-:W-:Y:S05]  /*5360*/  @P3 BRA `(.L_x_203) ;  /* 0x00000000000c3947 */ /* 0x000fea0003800000 */
[----:B------:R-:W1:Y:S02]  /*5370*/  LDG.E.U8 R164, desc[UR36][R8.64+0xa0] ;  /* 0x0000a02408a47981 */ /* 0x000e64000c1e1100 */
[----:B-1----:R-:W-:-:S05]  /*5380*/  PRMT R11, R164, 0x8880, RZ ;  /* 0x00008880a40b7816 */ /* 0x002fca00000000ff */
[----:B------:R-:W-:-:S07]  /*5390*/  IMAD R10, R11, R152, RZ ;  /* 0x000000980b0a7224 */ /* 0x000fce00078e02ff */
.L_x_203:
[----:B------:R-:W-:Y:S05]  /*53a0*/  BSYNC B1 ;  /* 0x0000000000017941 */ /* 0x000fea0003800000 */
.L_x_202:
[----:B-1----:R-:W-:Y:S01]  /*53b0*/  @!P3 IMAD R11, R106, R153, R10 ;  /* 0x000000996a0bb224 */ /* 0x002fe200078e020a */
[----:B------:R-:W-:Y:S04]  /*53c0*/  BSSY B1, `(.L_x_204) ;  /* 0x0000006000017945 */ /* 0x000fe80003800000 */
[----:B------:R1:W-:Y:S01]  /*53d0*/  @!P3 STG.E.U8 desc[UR36][R6.64+0xa0], R11 ;  /* 0x0000a00b0600b986 */ /* 0x0003e2000c101124 */
[----:B------:R-:W-:Y:S05]  /*53e0*/  @P4 BRA `(.L_x_205) ;  /* 0x00000000000c4947 */ /* 0x000fea0003800000 */
[----:B------:R-:W1:Y:S02]  /*53f0*/  LDG.E.U8 R164, desc[UR36][R8.64+0xa1] ;  /* 0x0000a12408a47981 */ /* 0x000e64000c1e1100 */
[----:B-1----:R-:W-:-:S05]  /*5400*/  PRMT R11, R164, 0x8880, RZ ;  /* 0x00008880a40b7816 */ /* 0x002fca00000000ff */
[----:B------:R-:W-:-:S07]  /*5410*/  IMAD R10, R11, R152, RZ ;  /* 0x000000980b0a7224 */ /* 0x000fce00078e02ff */
.L_x_205:
[----:B------:R-:W-:Y:S05]  /*5420*/  BSYNC B1 ;  /* 0x0000000000017941 */ /* 0x000fea0003800000 */
.L_x_204:
        /* <DEDUP_REMOVED lines=10> */
.L_x_207:
[----:B------:R-:W-:Y:S05]  /*54d0*/  BSYNC B1 ;  /* 0x0000000000017941 */ /* 0x000fea0003800000 */
.L_x_206:
[----:B-1----:R-:W-:Y:S01]  /*54e0*/  @!P2 IMAD R11, R108, R153, R10 ;  /* 0x000000996c0ba224 */ /* 0x002fe200078e020a */
[----:B------:R-:W-:Y:S04]  /*54f0*/  BSSY B1, `(.L_x_208) ;  /* 0x0000006000017945 */ /* 0x000fe80003800000 */
[----:B------:R1:W-:Y:S01]  /*5500*/  @!P2 STG.E.U8 desc[UR36][R4.64+0xa8], R11 ;  /* 0x0000a80b0400a986 */ /* 0x0003e2000c101124 */
[----:B------:R-:W-:Y:S05]  /*5510*/  @P3 BRA `(.L_x_209) ;  /* 0x00000000000c3947 */ /* 0x000fea0003800000 */
[----:B------:R-:W1:Y:S02]  /*5520*/  LDG.E.U8 R164, desc[UR36][R2.64+0xa9] ;  /* 0x0000a92402a47981 */ /* 0x000e64000c1e1100 */
[----:B-1----:R-:W-:-:S05]  /*5530*/  PRMT R11, R164, 0x8880, RZ ;  /* 0x00008880a40b7816 */ /* 0x002fca00000000ff */
[----:B------:R-:W-:-:S07]  /*5540*/  IMAD R10, R11, R152, RZ ;  /* 0x000000980b0a7224 */ /* 0x000fce00078e02ff */
.L_x_209:
[----:B------:R-:W-:Y:S05]  /*5550*/  BSYNC B1 ;  /* 0x0000000000017941 */ /* 0x000fea0003800000 */
.L_x_208:
[----:B------:R-:W-:Y:S01]  /*5560*/  @!P3 IMAD R109, R109, R153, R10 ;  /* 0x000000996d6db224 */ /* 0x000fe200078e020a */
[----:B------:R-:W-:Y:S04]  /*5570*/  BSSY B1, `(.L_x_210) ;  /* 0x0000006000017945 */ /* 0x000fe80003800000 */
[----:B------:R0:W-:Y:S01]  /*5580*/  @!P3 STG.E.U8 desc[UR36][R4.64+0xa9], R109 ;  /* 0x0000a96d0400b986 */ /* 0x0001e2000c101124 */
[----:B------:R-:W-:Y:S05]  /*5590*/  @P4 BRA `(.L_x_211) ;  /* 0x00000000000c4947 */ /* 0x000fea0003800000 */
[----:B------:R-:W1:Y:S02]  /*55a0*/  LDG.E.U8 R164, desc[UR36][R8.64+0xa8] ;  /* 0x0000a82408a47981 */ /* 0x000e64000c1e1100 */
[----:B-1----:R-:W-:-:S05]  /*55b0*/  PRMT R11, R164, 0x8880, RZ ;  /* 0x00008880a40b7816 */ /* 0x002fca00000000ff */
[----:B------:R-:W-:-:S07]  /*55c0*/  IMAD R10, R11, R152, RZ ;  /* 0x000000980b0a7224 */ /* 0x000fce00078e02ff */
.L_x_211:
[----:B------:R-:W-:Y:S05]  /*55d0*/  BSYNC B1 ;  /* 0x0000000000017941 */ /* 0x000fea0003800000 */
.L_x_210:
        /* <DEDUP_REMOVED lines=10> */
.L_x_213:
[----:B------:R-:W-:Y:S05]  /*5680*/  BSYNC B1 ;  /* 0x0000000000017941 */ /* 0x000fea0003800000 */
.L_x_212:
[----:B------:R-:W-:Y:S01]  /*5690*/  @!P2 IMAD R111, R111, R153, R10 ;  /* 0x000000996f6fa224 */ /* 0x000fe200078e020a */
[----:B------:R-:W-:Y:S04]  /*56a0*/  BSSY B1, `(.L_x_214) ;  /* 0x0000006000017945 */ /* 0x000fe80003800000 */
[----:B------:R0:W-:Y:S01]  /*56b0*/  @!P2 STG.E.U8 desc[UR36][R6.64+0xa9], R111 ;  /* 0x0000a96f0600a986 */ /* 0x0001e2000c101124 */
[----:B------:R-:W-:Y:S05]  /*56c0*/  @P3 BRA `(.L_x_215) ;  /* 0x00000000000c3947 */ /* 0x000fea0003800000 */
[----:B------:R-:W1:Y:S02]  /*56d0*/  LDG.E.U8 R164, desc[UR36][R2.64+0xb0] ;  /* 0x0000b02402a47981 */ /* 0x000e64000c1e1100 */
[----:B-1----:R-:W-:-:S05]  /*56e0*/  PRMT R11, R164, 0x8880, RZ ;  /* 0x00008880a40b7816 */ /* 0x002fca00000000ff */
[----:B------:R-:W-:-:S07]  /*56f0*/  IMAD R10, R11, R152, RZ ;  /* 0x000000980b0a7224 */ /* 0x000fce00078e02ff */
.L_x_215:
[----:B------:R-:W-:Y:S05]  /*5700*/  BSYNC B1 ;  /* 0x0000000000017941 */ /* 0x000fea0003800000 */
.L_x_214:
[----:B-1----:R-:W-:Y:S01]  /*5710*/  @!P3 IMAD R11, R112, R153, R10 ;  /* 0x00000099700bb224 */ /* 0x002fe200078e020a */
[----:B------:R-:W-:Y:S04]  /*5720*/  BSSY B1, `(.L_x_216) ;  /* 0x0000006000017945 */ /* 0x000fe80003800000 */
[----:B------:R1:W-:Y:S01]  /*5730*/  @!P3 STG.E.U8 desc[UR36][R4.64+0xb0], R11 ;  /* 0x0000b00b0400b986 */ /* 0x0003e2000c101124 */
[----:B------:R-:W-:Y:S05]  /*5740*/  @P4 BRA `(.L_x_217) ;  /* 0x00000000000c4947 */ /* 0x000fea0003800000 */
[----:B------:R-:W1:Y:S02]  /*5750*/  LDG.E.U8 R164, desc[UR36][R2.64+0xb1] ;  /* 0x0000b12402a47981 */ /* 0x000e64000c1e1100 */
[----:B-1----:R-:W-:-:S05]  /*5760*/  PRMT R11, R164, 0x8880, RZ ;  /* 0x00008880a40b7816 */ /* 0x002fca00000000ff */
[----:B------:R-:W-:-:S07]  /*5770*/  IMAD R10, R11, R152, RZ ;  /* 0x000000980b0a7224 */ /* 0x000fce00078e02ff */
.L_x_217:
[----:B------:R-:W-:Y:S05]  /*5780*/  BSYNC B1 ;  /* 0x0000000000017941 */ /* 0x000fea0003800000 */
.L_x_216:
        /* <DEDUP_REMOVED lines=10> */
.L_x_219:
[----:B------:R-:W-:Y:S05]  /*5830*/  BSYNC B1 ;  /* 0x0000000000017941 */ /* 0x000fea0003800000 */
.L_x_218:
[----:B-1----:R-:W-:Y:S01]  /*5840*/  @!P2 IMAD R11, R114, R153, R10 ;  /* 0x00000099720ba224 */ /* 0x002fe200078e020a */
[----:B------:R-:W-:Y:S04]  /*5850*/  BSSY B1, `(.L_x_220) ;  /* 0x0000006000017945 */ /* 0x000fe80003800000 */
[----:B------:R1:W-:Y:S01]  /*5860*/  @!P2 STG.E.U8 desc[UR36][R6.64+0xb0], R11 ;  /* 0x0000b00b0600a986 */ /* 0x0003e2000c101124 */
[----:B------:R-:W-:Y:S05]  /*5870*/  @P3 BRA `(.L_x_221) ;  /* 0x00000000000c3947 */ /* 0x000fea0003800000 */
[----:B------:R-:W1:Y:S02]  /*5880*/  LDG.E.U8 R164, desc[UR36][R8.64+0xb1] ;  /* 0x0000b12408a47981 */ /* 0x000e64000c1e1100 */
[----:B-1----:R-:W-:-:S05]  /*5890*/  PRMT R11, R164, 0x8880, RZ ;  /* 0x00008880a40b7816 */ /* 0x002fca00000000ff */
[----:B------:R-:W-:-:S07]  /*58a0*/  IMAD R10, R11, R152, RZ ;  /* 0x000000980b0a7224 */ /* 0x000fce00078e02ff */
.L_x_221:
[----:B------:R-:W-:Y:S05]  /*58b0*/  BSYNC B1 ;  /* 0x0000000000017941 */ /* 0x000fea0003800000 */
.L_x_220:
[----:B------:R-:W-:Y:S01]  /*58c0*/  @!P3 IMAD R115, R115, R153, R10 ;  /* 0x000000997373b224 */ /* 0x000fe200078e020a */
[----:B------:R-:W-:Y:S04]  /*58d0*/  BSSY B1, `(.L_x_222) ;  /* 0x0000006000017945 */ /* 0x000fe80003800000 */
[----:B------:R0:W-:Y:S01]  /*58e0*/  @!P3 STG.E.U8 desc[UR36][R6.64+0xb1], R115 ;  /* 0x0000b1730600b986 */ /* 0x0001e2000c101124 */
[----:B------:R-:W-:Y:S05]  /*58f0*/  @P4 BRA `(.L_x_223) ;  /* 0x00000000000c4947 */ /* 0x000fea0003800000 */
[----:B------:R-:W1:Y:S02]  /*5900*/  LDG.E.U8 R164, desc[UR36][R2.64+0xb8] ;  /* 0x0000b82402a47981 */ /* 0x000e64000c1e1100 */
[----:B-1----:R-:W-:-:S05]  /*5910*/  PRMT R11, R164, 0x8880, RZ ;  /* 0x00008880a40b7816 */ /* 0x002fca00000000ff */
[----:B------:R-:W-:-:S07]  /*5920*/  IMAD R10, R11, R152, RZ ;  /* 0x000000980b0a7224 */ /* 0x000fce00078e02ff */
.L_x_223:
[----:B------:R-:W-:Y:S05]  /*5930*/  BSYNC B1 ;  /* 0x0000000000017941 */ /* 0x000fea0003800000 */
.L_x_222:
        /* <DEDUP_REMOVED lines=10> */
.L_x_225:
[----:B------:R-:W-:Y:S05]  /*59e0*/  BSYNC B1 ;  /* 0x0000000000017941 */ /* 0x000fea0003800000 */
.L_x_224:
[----:B------:R-:W-:Y:S01]  /*59f0*/  @!P2 IMAD R117, R117, R153, R10 ;  /* 0x000000997575a224 */ /* 0x000fe200078e020a */
[----:B------:R-:W-:Y:S04]  /*5a00*/  BSSY B1, `(.L_x_226) ;  /* 0x0000006000017945 */ /* 0x000fe80003800000 */
[----:B------:R0:W-:Y:S01]  /*5a10*/  @!P2 STG.E.U8 desc[UR36][R4.64+0xb9], R117 ;  /* 0x0000b9750400a986 */ /* 0x0001e2000c101124 */
[----:B------:R-:W-:Y:S05]  /*5a20*/  @P3 BRA `(.L_x_227) ;  /* 0x00000000000c3947 */ /* 0x000fea0003800000 */
[----:B------:R-:W1:Y:S02]  /*5a30*/  LDG.E.U8 R164, desc[UR36][R8.64+0xb8] ;  /* 0x0000b82408a47981 */ /* 0x000e64000c1e1100 */
[----:B-1----:R-:W-:-:S05]  /*5a40*/  PRMT R11, R164, 0x8880, RZ ;  /* 0x00008880a40b7816 */ /* 0x002fca00000000ff */
[----:B------:R-:W-:-:S07]  /*5a50*/  IMAD R10, R11, R152, RZ ;  /* 0x000000980b0a7224 */ /* 0x000fce00078e02ff */
.L_x_227:
[----:B------:R-:W-:Y:S05]  /*5a60*/  BSYNC B1 ;  /* 0x0000000000017941 */ /* 0x000fea0003800000 */
.L_x_226:
[----:B-1----:R-:W-:Y:S01]  /*5a70*/  @!P3 IMAD R11, R118, R153, R10 ;  /* 0x00000099760bb224 */ /* 0x002fe200078e020a */
[----:B------:R-:W-:Y:S04]  /*5a80*/  BSSY B1, `(.L_x_228) ;  /* 0x0000006000017945 */ /* 0x000fe80003800000 */
[----:B------:R1:W-:Y:S01]  /*5a90*/  @!P3 STG.E.U8 desc[UR36][R6.64+0xb8], R11 ;  /* 0x0000b80b0600b986 */ /* 0x0003e2000c101124 */
[----:B------:R-:W-:Y:S05]  /*5aa0*/  @P4 BRA `(.L_x_229) ;  /* 0x00000000000c4947 */ /* 0x000fea0003800000 */
[----:B------:R-:W1:Y:S02]  /*5ab0*/  LDG.E.U8 R164, desc[UR36][R8.64+0xb9] ;  /* 0x0000b92408a47981 */ /* 0x000e64000c1e1100 */
[----:B-1----:R-:W-:-:S05]  /*5ac0*/  PRMT R11, R164, 0x8880, RZ ;  /* 0x00008880a40b7816 */ /* 0x002fca00000000ff */
[----:B------:R-:W-:-:S07]  /*5ad0*/  IMAD R10, R11, R152, RZ ;  /* 0x000000980b0a7224 */ /* 0x000fce00078e02ff */
.L_x_229:
[----:B------:R-:W-:Y:S05]  /*5ae0*/  BSYNC B1 ;  /* 0x0000000000017941 */ /* 0x000fea0003800000 */
.L_x_228:
        /* <DEDUP_REMOVED lines=10> */
.L_x_231:
[----:B------:R-:W-:Y:S05]  /*5b90*/  BSYNC B1 ;  /* 0x0000000000017941 */ /* 0x000fea0003800000 */
.L_x_230:
[----:B-1----:R-:W-:Y:S01]  /*5ba0*/  @!P2 IMAD R11, R120, R153, R10 ;  /* 0x00000099780ba224 */ /* 0x002fe200078e020a */
[----:B------:R-:W-:Y:S04]  /*5bb0*/  BSSY B1, `(.L_x_232) ;  /* 0x0000006000017945 */ /* 0x000fe80003800000 */
[----:B------:R1:W-:Y:S01]  /*5bc0*/  @!P2 STG.E.U8 desc[UR36][R4.64+0xc0], R11 ;  /* 0x0000c00b0400a986 */ /* 0x0003e2000c101124 */
[----:B------:R-:W-:Y:S05]  /*5bd0*/  @P3 BRA `(.L_x_233) ;  /* 0x00000000000c3947 */ /* 0x000fea0003800000 */
[----:B------:R-:W1:Y:S02]  /*5be0*/  LDG.E.U8 R164, desc[UR36][R2.64+0xc1] ;  /* 0x0000c12402a47981 */ /* 0x000e64000c1e1100 */
[----:B-1----:R-:W-:-:S05]  /*5bf0*/  PRMT R11, R164, 0x8880, RZ ;  /* 0x00008880a40b7816 */ /* 0x002fca00000000ff */
[----:B------:R-:W-:-:S07]  /*5c00*/  IMAD R10, R11, R152, RZ ;  /* 0x000000980b0a7224 */ /* 0x000fce00078e02ff */
.L_x_233:
[----:B------:R-:W-:Y:S05]  /*5c10*/  BSYNC B1 ;  /* 0x0000000000017941 */ /* 0x000fea0003800000 */
.L_x_232:
[----:B------:R-:W-:Y:S01]  /*5c20*/  @!P3 IMAD R121, R121, R153, R10 ;  /* 0x000000997979b224 */ /* 0x000fe200078e020a */
[----:B------:R-:W-:Y:S04]  /*5c30*/  BSSY B1, `(.L_x_234) ;  /* 0x0000006000017945 */ /* 0x000fe80003800000 */
[----:B------:R0:W-:Y:S01]  /*5c40*/  @!P3 STG.E.U8 desc[UR36][R4.64+0xc1], R121 ;  /* 0x0000c1790400b986 */ /* 0x0001e2000c101124 */
[----:B------:R-:W-:Y:S05]  /*5c50*/  @P4 BRA `(.L_x_235) ;  /* 0x00000000000c4947 */ /* 0x000fea0003800000 */
[----:B------:R-:W1:Y:S02]  /*5c60*/  LDG.E.U8 R164, desc[UR36][R8.64+0xc0] ;  /* 0x0000c02408a47981 */ /* 0x000e64000c1e1100 */
[----:B-1----:R-:W-:-:S05]  /*5c70*/  PRMT R11, R164, 0x8880, RZ ;  /* 0x00008880a40b7816 */ /* 0x002fca00000000ff */
[----:B------:R-:W-:-:S07]  /*5c80*/  IMAD R10, R11, R152, RZ ;  /* 0x000000980b0a7224 */ /* 0x000fce00078e02ff */
.L_x_235:
[----:B------:R-:W-:Y:S05]  /*5c90*/  BSYNC B1 ;  /* 0x0000000000017941 */ /* 0x000fea0003800000 */
.L_x_234:
        /* <DEDUP_REMOVED lines=10> */
.L_x_237:
[----:B------:R-:W-:Y:S05]  /*5d40*/  BSYNC B1 ;  /* 0x0000000000017941 */ /* 0x000fea0003800000 */
.L_x_236:
[----:B------:R-:W-:Y:S01]  /*5d50*/  @!P2 IMAD R123, R123, R153, R10 ;  /* 0x000000997b7ba224 */ /* 0x000fe200078e020a */
[----:B------:R-:W-:Y:S04]  /*5d60*/  BSSY B1, `(.L_x_238) ;  /* 0x0000006000017945 */ /* 0x000fe80003800000 */
[----:B------:R0:W-:Y:S01]  /*5d70*/  @!P2 STG.E.U8 desc[UR36][R6.64+0xc1], R123 ;  /* 0x0000c17b0600a986 */ /* 0x0001e2000c101124 */
[----:B------:R-:W-:Y:S05]  /*5d80*/  @P3 BRA `(.L_x_239) ;  /* 0x00000000000c3947 */ /* 0x000fea0003800000 */
[----:B------:R-:W1:Y:S02]  /*5d90*/  LDG.E.U8 R164, desc[UR36][R2.64+0xc8] ;  /* 0x0000c82402a47981 */ /* 0x000e64000c1e1100 */
[----:B-1----:R-:W-:-:S05]  /*5da0*/  PRMT R11, R164, 0x8880, RZ ;  /* 0x00008880a40b7816 */ /* 0x002fca00000000ff */
[----:B------:R-:W-:-:S07]  /*5db0*/  IMAD R10, R11, R152, RZ ;  /* 0x000000980b0a7224 */ /* 0x000fce00078e02ff */
.L_x_239:
[----:B------:R-:W-:Y:S05]  /*5dc0*/  BSYNC B1 ;  /* 0x0000000000017941 */ /* 0x000fea0003800000 */
.L_x_238:
[----:B-1----:R-:W-:Y:S01]  /*5dd0*/  @!P3 IMAD R11, R124, R153, R10 ;  /* 0x000000997c0bb224 */ /* 0x002fe200078e020a */
[----:B------:R-:W-:Y:S04]  /*5de0*/  BSSY B1, `(.L_x_240) ;  /* 0x0000006000017945 */ /* 0x000fe80003800000 */
[----:B------:R1:W-:Y:S01]  /*5df0*/  @!P3 STG.E.U8 desc[UR36][R4.64+0xc8], R11 ;  /* 0x0000c80b0400b986 */ /* 0x0003e2000c101124 */
[----:B------:R-:W-:Y:S05]  /*5e00*/  @P4 BRA `(.L_x_241) ;  /* 0x00000000000c4947 */ /* 0x000fea0003800000 */
[----:B------:R-:W1:Y:S02]  /*5e10*/  LDG.E.U8 R164, desc[UR36][R2.64+0xc9] ;  /* 0x0000c92402a47981 */ /* 0x000e64000c1e1100 */
[----:B-1----:R-:W-:-:S05]  /*5e20*/  PRMT R11, R164, 0x8880, RZ ;  /* 0x00008880a40b7816 */ /* 0x002fca00000000ff */
[----:B------:R-:W-:-:S07]  /*5e30*/  IMAD R10, R11, R152, RZ ;  /* 0x000000980b0a7224 */ /* 0x000fce00078e02ff */
.L_x_241:
[----:B------:R-:W-:Y:S05]  /*5e40*/  BSYNC B1 ;  /* 0x0000000000017941 */ /* 0x000fea0003800000 */
.L_x_240:
        /* <DEDUP_REMOVED lines=10> */
.L_x_243:
[----:B------:R-:W-:Y:S05]  /*5ef0*/  BSYNC B1 ;  /* 0x0000000000017941 */ /* 0x000fea0003800000 */
.L_x_242:
[----:B-1----:R-:W-:Y:S01]  /*5f00*/  @!P2 IMAD R11, R126, R153, R10 ;  /* 0x000000997e0ba224 */ /* 0x002fe200078e020a */
[----:B------:R-:W-:Y:S04]  /*5f10*/  BSSY B1, `(.L_x_244) ;  /* 0x0000006000017945 */ /* 0x000fe80003800000 */
[----:B------:R1:W-:Y:S01]  /*5f20*/  @!P2 STG.E.U8 desc[UR36][R6.64+0xc8], R11 ;  /* 0x0000c80b0600a986 */ /* 0x0003e2000c101124 */
[----:B------:R-:W-:Y:S05]  /*5f30*/  @P3 BRA `(.L_x_245) ;  /* 0x00000000000c3947 */ /* 0x000fea0003800000 */
[----:B------:R-:W1:Y:S02]  /*5f40*/  LDG.E.U8 R164, desc[UR36][R8.64+0xc9] ;  /* 0x0000c92408a47981 */ /* 0x000e64000c1e1100 */
[----:B-1----:R-:W-:-:S05]  /*5f50*/  PRMT R11, R164, 0x8880, RZ ;  /* 0x00008880a40b7816 */ /* 0x002fca00000000ff */
[----:B------:R-:W-:-:S07]  /*5f60*/  IMAD R10, R11, R152, RZ ;  /* 0x000000980b0a7224 */ /* 0x000fce00078e02ff */
.L_x_245:
[----:B------:R-:W-:Y:S05]  /*5f70*/  BSYNC B1 ;  /* 0x0000000000017941 */ /* 0x000fea0003800000 */
.L_x_244:
[----:B------:R-:W-:Y:S01]  /*5f80*/  @!P3 IMAD R127, R127, R153, R10 ;  /* 0x000000997f7fb224 */ /* 0x000fe200078e020a */
[----:B------:R-:W-:Y:S04]  /*5f90*/  BSSY B1, `(.L_x_246) ;  /* 0x0000006000017945 */ /* 0x000fe80003800000 */
[----:B------:R0:W-:Y:S01]  /*5fa0*/  @!P3 STG.E.U8 desc[UR36][R6.64+0xc9], R127 ;  /* 0x0000c97f0600b986 */ /* 0x0001e2000c101124 */
[----:B------:R-:W-:Y:S05]  /*5fb0*/  @P4 BRA `(.L_x_247) ;  /* 0x00000000000c4947 */ /* 0x000fea0003800000 */
[----:B------:R-:W1:Y:S02]  /*5fc0*/  LDG.E.U8 R164, desc[UR36][R2.64+0xd0] ;  /* 0x0000d02402a47981 */ /* 0x000e64000c1e1100 */
[----:B-1----:R-:W-:-:S05]  /*5fd0*/  PRMT R11, R164, 0x8880, RZ ;  /* 0x00008880a40b7816 */ /* 0x002fca00000000ff */
[----:B------:R-:W-:-:S07]  /*5fe0*/  IMAD R10, R11, R152, RZ ;  /* 0x000000980b0a7224 */ /* 0x000fce00078e02ff */
.L_x_247:
[----:B------:R-:W-:Y:S05]  /*5ff0*/  BSYNC B1 ;  /* 0x0000000000017941 */ /* 0x000fea0003800000 */
.L_x_246:
        /* <DEDUP_REMOVED lines=10> */
.L_x_249:
[----:B------:R-:W-:Y:S05]  /*60a0*/  BSYNC B1 ;  /* 0x0000000000017941 */ /* 0x000fea0003800000 */
.L_x_248:
[----:B------:R-:W-:Y:S01]  /*60b0*/  @!P2 IMAD R129, R129, R153, R10 ;  /* 0x000000998181a224 */ /* 0x000fe200078e020a */
[----:B------:R-:W-:Y:S04]  /*60c0*/  BSSY B1, `(.L_x_250) ;  /* 0x0000006000017945 */ /* 0x000fe80003800000 */
[----:B------:R0:W-:Y:S01]  /*60d0*/  @!P2 STG.E.U8 desc[UR36][R4.64+0xd1], R129 ;  /* 0x0000d1810400a986 */ /* 0x0001e2000c101124 */
[----:B------:R-:W-:Y:S05]  /*60e0*/  @P3 BRA `(.L_x_251) ;  /* 0x00000000000c3947 */ /* 0x000fea0003800000 */
[----:B------:R-:W1:Y:S02]  /*60f0*/  LDG.E.U8 R164, desc[UR36][R8.64+0xd0] ;  /* 0x0000d02408a47981 */ /* 0x000e64000c1e1100 */
[----:B-1----:R-:W-:-:S05]  /*6100*/  PRMT R11, R164, 0x8880, RZ ;  /* 0x00008880a40b7816 */ /* 0x002fca00000000ff */
[----:B------:R-:W-:-:S07]  /*6110*/  IMAD R10, R11, R152, RZ ;  /* 0x000000980b0a7224 */ /* 0x000fce00078e02ff */
.L_x_251:
[----:B------:R-:W-:Y:S05]  /*6120*/  BSYNC B1 ;  /* 0x0000000000017941 */ /* 0x000fea0003800000 */
.L_x_250:
[----:B-1----:R-:W-:Y:S01]  /*6130*/  @!P3 IMAD R11, R130, R153, R10 ;  /* 0x00000099820bb224 */ /* 0x002fe200078e020a */
[----:B------:R-:W-:Y:S04]  /*6140*/  BSSY B1, `(.L_x_252) ;  /* 0x0000006000017945 */ /* 0x000fe80003800000 */
[----:B------:R1:W-:Y:S01]  /*6150*/  @!P3 STG.E.U8 desc[UR36][R6.64+0xd0], R11 ;  /* 0x0000d00b0600b986 */ /* 0x0003e2000c101124 */
[----:B------:R-:W-:Y:S05]  /*6160*/  @P4 BRA `(.L_x_253) ;  /* 0x00000000000c4947 */ /* 0x000fea0003800000 */
[----:B------:R-:W1:Y:S02]  /*6170*/  LDG.E.U8 R164, desc[UR36][R8.64+0xd1] ;  /* 0x0000d12408a47981 */ /* 0x000e64000c1e1100 */
[----:B-1----:R-:W-:-:S05]  /*6180*/  PRMT R11, R164, 0x8880, RZ ;  /* 0x00008880a40b7816 */ /* 0x002fca00000000ff */
[----:B------:R-:W-:-:S07]  /*6190*/  IMAD R10, R11, R152, RZ ;  /* 0x000000980b0a7224 */ /* 0x000fce00078e02ff */
.L_x_253:
[----:B------:R-:W-:Y:S05]  /*61a0*/  BSYNC B1 ;  /* 0x0000000000017941 */ /* 0x000fea0003800000 */
.L_x_252:
        /* <DEDUP_REMOVED lines=10> */
.L_x_255:
[----:B------:R-:W-:Y:S05]  /*6250*/  BSYNC B1 ;  /* 0x0000000000017941 */ /* 0x000fea0003800000 */
.L_x_254:
[----:B-1----:R-:W-:Y:S01]  /*6260*/  @!P2 IMAD R11, R132, R153, R10 ;  /* 0x00000099840ba224 */ /* 0x002fe200078e020a */
[----:B------:R-:W-:Y:S04]  /*6270*/  BSSY B1, `(.L_x_256) ;  /* 0x0000006000017945 */ /* 0x000fe80003800000 */
[----:B------:R1:W-:Y:S01]  /*6280*/  @!P2 STG.E.U8 desc[UR36][R4.64+0xd8], R11 ;  /* 0x0000d80b0400a986 */ /* 0x0003e2000c101124 */
[----:B------:R-:W-:Y:S05]  /*6290*/  @P3 BRA `(.L_x_257) ;  /* 0x00000000000c3947 */ /* 0x000fea0003800000 */
[----:B------:R-:W1:Y:S02]  /*62a0*/  LDG.E.U8 R164, desc[UR36][R2.64+0xd9] ;  /* 0x0000d92402a47981 */ /* 0x000e64000c1e1100 */
[----:B-1----:R-:W-:-:S05]  /*62b0*/  PRMT R11, R164, 0x8880, RZ ;  /* 0x00008880a40b7816 */ /* 0x002fca00000000ff */
[----:B------:R-:W-:-:S07]  /*62c0*/  IMAD R10, R11, R152, RZ ;  /* 0x000000980b0a7224 */ /* 0x000fce00078e02ff */
.L_x_257:
[----:B------:R-:W-:Y:S05]  /*62d0*/  BSYNC B1 ;  /* 0x0000000000017941 */ /* 0x000fea0003800000 */
.L_x_256:
[----:B------:R-:W-:Y:S01]  /*62e0*/  @!P3 IMAD R133, R133, R153, R10 ;  /* 0x000000998585b224 */ /* 0x000fe200078e020a */
[----:B------:R-:W-:Y:S04]  /*62f0*/  BSSY B1, `(.L_x_258) ;  /* 0x0000006000017945 */ /* 0x000fe80003800000 */
[----:B------:R0:W-:Y:S01]  /*6300*/  @!P3 STG.E.U8 desc[UR36][R4.64+0xd9], R133 ;  /* 0x0000d9850400b986 */ /* 0x0001e2000c101124 */
[----:B------:R-:W-:Y:S05]  /*6310*/  @P4 BRA `(.L_x_259) ;  /* 0x00000000000c4947 */ /* 0x000fea0003800000 */
[----:B------:R-:W1:Y:S02]  /*6320*/  LDG.E.U8 R164, desc[UR36][R8.64+0xd8] ;  /* 0x0000d82408a47981 */ /* 0x000e64000c1e1100 */
[----:B-1----:R-:W-:-:S05]  /*6330*/  PRMT R11, R164, 0x8880, RZ ;  /* 0x00008880a40b7816 */ /* 0x002fca00000000ff */
[----:B------:R-:W-:-:S07]  /*6340*/  IMAD R10, R11, R152, RZ ;  /* 0x000000980b0a7224 */ /* 0x000fce00078e02ff */
.L_x_259:
[----:B------:R-:W-:Y:S05]  /*6350*/  BSYNC B1 ;  /* 0x0000000000017941 */ /* 0x000fea0003800000 */
.L_x_258:
        /* <DEDUP_REMOVED lines=10> */
.L_x_261:
[----:B------:R-:W-:Y:S05]  /*6400*/  BSYNC B1 ;  /* 0x0000000000017941 */ /* 0x000fea0003800000 */
.L_x_260:
[----:B------:R-:W-:Y:S01]  /*6410*/  @!P2 IMAD R135, R135, R153, R10 ;  /* 0x000000998787a224 */ /* 0x000fe200078e020a */
[----:B------:R-:W-:Y:S04]  /*6420*/  BSSY B1, `(.L_x_262) ;  /* 0x0000006000017945 */ /* 0x000fe80003800000 */
[----:B------:R0:W-:Y:S01]  /*6430*/  @!P2 STG.E.U8 desc[UR36][R6.64+0xd9], R135 ;  /* 0x0000d9870600a986 */ /* 0x0001e2000c101124 */
[----:B------:R-:W-:Y:S05]  /*6440*/  @P3 BRA `(.L_x_263) ;  /* 0x00000000000c3947 */ /* 0x000fea0003800000 */
[----:B------:R-:W1:Y:S02]  /*6450*/  LDG.E.U8 R164, desc[UR36][R2.64+0xe0] ;  /* 0x0000e02402a47981 */ /* 0x000e64000c1e1100 */
[----:B-1----:R-:W-:-:S05]  /*6460*/  PRMT R11, R164, 0x8880, RZ ;  /* 0x00008880a40b7816 */ /* 0x002fca00000000ff */
[----:B------:R-:W-:-:S07]  /*6470*/  IMAD R10, R11, R152, RZ ;  /* 0x000000980b0a7224 */ /* 0x000fce00078e02ff */
.L_x_263:
[----:B------:R-:W-:Y:S05]  /*6480*/  BSYNC B1 ;  /* 0x0000000000017941 */ /* 0x000fea0003800000 */
.L_x_262:
[----:B-1----:R-:W-:Y:S01]  /*6490*/  @!P3 IMAD R11, R136, R153, R10 ;  /* 0x00000099880bb224 */ /* 0x002fe200078e020a */
[----:B------:R-:W-:Y:S04]  /*64a0*/  BSSY B1, `(.L_x_264) ;  /* 0x0000006000017945 */ /* 0x000fe80003800000 */
[----:B------:R1:W-:Y:S01]  /*64b0*/  @!P3 STG.E.U8 desc[UR36][R4.64+0xe0], R11 ;  /* 0x0000e00b0400b986 */ /* 0x0003e2000c101124 */
[----:B------:R-:W-:Y:S05]  /*64c0*/  @P4 BRA `(.L_x_265) ;  /* 0x00000000000c4947 */ /* 0x000fea0003800000 */
[----:B------:R-:W1:Y:S02]  /*64d0*/  LDG.E.U8 R164, desc[UR36][R2.64+0xe1] ;  /* 0x0000e12402a47981 */ /* 0x000e64000c1e1100 */
[----:B-1----:R-:W-:-:S05]  /*64e0*/  PRMT R11, R164, 0x8880, RZ ;  /* 0x00008880a40b7816 */ /* 0x002fca00000000ff */
[----:B------:R-:W-:-:S07]  /*64f0*/  IMAD R10, R11, R152, RZ ;  /* 0x000000980b0a7224 */ /* 0x000fce00078e02ff */
.L_x_265:
[----:B------:R-:W-:Y:S05]  /*6500*/  BSYNC B1 ;  /* 0x0000000000017941 */ /* 0x000fea0003800000 */
.L_x_264:
        /* <DEDUP_REMOVED lines=10> */
.L_x_267:
[----:B------:R-:W-:Y:S05]  /*65b0*/  BSYNC B1 ;  /* 0x0000000000017941 */ /* 0x000fea0003800000 */
.L_x_266:
[----:B-1----:R-:W-:Y:S01]  /*65c0*/  @!P2 IMAD R11, R138, R153, R10 ;  /* 0x000000998a0ba224 */ /* 0x002fe200078e020a */
[----:B------:R-:W-:Y:S04]  /*65d0*/  BSSY B1, `(.L_x_268) ;  /* 0x0000006000017945 */ /* 0x000fe80003800000 */
[----:B------:R1:W-:Y:S01]  /*65e0*/  @!P2 STG.E.U8 desc[UR36][R6.64+0xe0], R11 ;  /* 0x0000e00b0600a986 */ /* 0x0003e2000c101124 */
[----:B------:R-:W-:Y:S05]  /*65f0*/  @P3 BRA `(.L_x_269) ;  /* 0x00000000000c3947 */ /* 0x000fea0003800000 */
[----:B------:R-:W1:Y:S02]  /*6600*/  LDG.E.U8 R164, desc[UR36][R8.64+0xe1] ;  /* 0x0000e12408a47981 */ /* 0x000e64000c1e1100 */
[----:B-1----:R-:W-:-:S05]  /*6610*/  PRMT R11, R164, 0x8880, RZ ;  /* 0x00008880a40b7816 */ /* 0x002fca00000000ff */
[----:B------:R-:W-:-:S07]  /*6620*/  IMAD R10, R11, R152, RZ ;  /* 0x000000980b0a7224 */ /* 0x000fce00078e02ff */
.L_x_269:
[----:B------:R-:W-:Y:S05]  /*6630*/  BSYNC B1 ;  /* 0x0000000000017941 */ /* 0x000fea0003800000 */
.L_x_268:
[----:B------:R-:W-:Y:S01]  /*6640*/  @!P3 IMAD R139, R139, R153, R10 ;  /* 0x000000998b8bb224 */ /* 0x000fe200078e020a */
[----:B------:R-:W-:Y:S04]  /*6650*/  BSSY B1, `(.L_x_270) ;  /* 0x0000006000017945 */ /* 0x000fe80003800000 */
[----:B------:R0:W-:Y:S01]  /*6660*/  @!P3 STG.E.U8 desc[UR36][R6.64+0xe1], R139 ;  /* 0x0000e18b0600b986 */ /* 0x0001e2000c101124 */
[----:B------:R-:W-:Y:S05]  /*6670*/  @P4 BRA `(.L_x_271) ;  /* 0x00000000000c4947 */ /* 0x000fea0003800000 */
[----:B------:R-:W1:Y:S02]  /*6680*/  LDG.E.U8 R164, desc[UR36][R2.64+0xe8] ;  /* 0x0000e82402a47981 */ /* 0x000e64000c1e1100 */
[----:B-1----:R-:W-:-:S05]  /*6690*/  PRMT R11, R164, 0x8880, RZ ;  /* 0x00008880a40b7816 */ /* 0x002fca00000000ff */
[----:B------:R-:W-:-:S07]  /*66a0*/  IMAD R10, R11, R152, RZ ;  /* 0x000000980b0a7224 */ /* 0x000fce00078e02ff */
.L_x_271:
[----:B------:R-:W-:Y:S05]  /*66b0*/  BSYNC B1 ;  /* 0x0000000000017941 */ /* 0x000fea0003800000 */
.L_x_270:
        /* <DEDUP_REMOVED lines=10> */
.L_x_273:
[----:B------:R-:W-:Y:S05]  /*6760*/  BSYNC B1 ;  /* 0x0000000000017941 */ /* 0x000fea0003800000 */
.L_x_272:
[----:B------:R-:W-:Y:S01]  /*6770*/  @!P2 IMAD R141, R141, R153, R10 ;  /* 0x000000998d8da224 */ /* 0x000fe200078e020a */
[----:B------:R-:W-:Y:S04]  /*6780*/  BSSY B1, `(.L_x_274) ;  /* 0x0000006000017945 */ /* 0x000fe80003800000 */
[----:B------:R0:W-:Y:S01]  /*6790*/  @!P2 STG.E.U8 desc[UR36][R4.64+0xe9], R141 ;  /* 0x0000e98d0400a986 */ /* 0x0001e2000c101124 */
[----:B------:R-:W-:Y:S05]  /*67a0*/  @P3 BRA `(.L_x_275) ;  /* 0x00000000000c3947 */ /* 0x000fea0003800000 */
[----:B------:R-:W1:Y:S02]  /*67b0*/  LDG.E.U8 R164, desc[UR36][R8.64+0xe8] ;  /* 0x0000e82408a47981 */ /* 0x000e64000c1e1100 */
[----:B-1----:R-:W-:-:S05]  /*67c0*/  PRMT R11, R164, 0x8880, RZ ;  /* 0x00008880a40b7816 */ /* 0x002fca00000000ff */
[----:B------:R-:W-:-:S07]  /*67d0*/  IMAD R10, R11, R152, RZ ;  /* 0x000000980b0a7224 */ /* 0x000fce00078e02ff */
.L_x_275:
[----:B------:R-:W-:Y:S05]  /*67e0*/  BSYNC B1 ;  /* 0x0000000000017941 */ /* 0x000fea0003800000 */
.L_x_274:
[----:B-1----:R-:W-:Y:S01]  /*67f0*/  @!P3 IMAD R11, R142, R153, R10 ;  /* 0x000000998e0bb224 */ /* 0x002fe200078e020a */
[----:B------:R-:W-:Y:S04]  /*6800*/  BSSY B1, `(.L_x_276) ;  /* 0x0000006000017945 */ /* 0x000fe80003800000 */
[----:B------:R1:W-:Y:S01]  /*6810*/  @!P3 STG.E.U8 desc[UR36][R6.64+0xe8], R11 ;  /* 0x0000e80b0600b986 */ /* 0x0003e2000c101124 */
[----:B------:R-:W-:Y:S05]  /*6820*/  @P4 BRA `(.L_x_277) ;  /* 0x00000000000c4947 */ /* 0x000fea0003800000 */
[----:B------:R-:W1:Y:S02]  /*6830*/  LDG.E.U8 R164, desc[UR36][R8.64+0xe9] ;  /* 0x0000e92408a47981 */ /* 0x000e64000c1e1100 */
[----:B-1----:R-:W-:-:S05]  /*6840*/  PRMT R11, R164, 0x8880, RZ ;  /* 0x00008880a40b7816 */ /* 0x002fca00000000ff */
[----:B------:R-:W-:-:S07]  /*6850*/  IMAD R10, R11, R152, RZ ;  /* 0x000000980b0a7224 */ /* 0x000fce00078e02ff */
.L_x_277:
[----:B------:R-:W-:Y:S05]  /*6860*/  BSYNC B1 ;  /* 0x0000000000017941 */ /* 0x000fea0003800000 */
.L_x_276:
        /* <DEDUP_REMOVED lines=10> */
.L_x_279:
[----:B------:R-:W-:Y:S05]  /*6910*/  BSYNC B1 ;  /* 0x0000000000017941 */ /* 0x000fea0003800000 */
.L_x_278:
[----:B-1----:R-:W-:Y:S01]  /*6920*/  @!P2 IMAD R11, R144, R153, R10 ;  /* 0x00000099900ba224 */ /* 0x002fe200078e020a */
[----:B------:R-:W-:Y:S04]  /*6930*/  BSSY B1, `(.L_x_280) ;  /* 0x0000006000017945 */ /* 0x000fe80003800000 */
[----:B------:R1:W-:Y:S01]  /*6940*/  @!P2 STG.E.U8 desc[UR36][R4.64+0xf0], R11 ;  /* 0x0000f00b0400a986 */ /* 0x0003e2000c101124 */
[----:B------:R-:W-:Y:S05]  /*6950*/  @P3 BRA `(.L_x_281) ;  /* 0x00000000000c3947 */ /* 0x000fea0003800000 */
[----:B------:R-:W1:Y:S02]  /*6960*/  LDG.E.U8 R164, desc[UR36][R2.64+0xf1] ;  /* 0x0000f12402a47981 */ /* 0x000e64000c1e1100 */
[----:B-1----:R-:W-:-:S05]  /*6970*/  PRMT R11, R164, 0x8880, RZ ;  /* 0x00008880a40b7816 */ /* 0x002fca00000000ff */
[----:B------:R-:W-:-:S07]  /*6980*/  IMAD R10, R11, R152, RZ ;  /* 0x000000980b0a7224 */ /* 0x000fce00078e02ff */
.L_x_281:
[----:B------:R-:W-:Y:S05]  /*6990*/  BSYNC B1 ;  /* 0x0000000000017941 */ /* 0x000fea0003800000 */
.L_x_280:
[----:B------:R-:W-:Y:S01]  /*69a0*/  @!P3 IMAD R145, R145, R153, R10 ;  /* 0x000000999191b224 */ /* 0x000fe200078e020a */
[----:B------:R-:W-:Y:S04]  /*69b0*/  BSSY B1, `(.L_x_282) ;  /* 0x0000006000017945 */ /* 0x000fe80003800000 */
[----:B------:R0:W-:Y:S01]  /*69c0*/  @!P3 STG.E.U8 desc[UR36][R4.64+0xf1], R145 ;  /* 0x0000f1910400b986 */ /* 0x0001e2000c101124 */
[----:B------:R-:W-:Y:S05]  /*69d0*/  @P4 BRA `(.L_x_283) ;  /* 0x00000000000c4947 */ /* 0x000fea0003800000 */
[----:B------:R-:W1:Y:S02]  /*69e0*/  LDG.E.U8 R164, desc[UR36][R8.64+0xf0] ;  /* 0x0000f02408a47981 */ /* 0x000e64000c1e1100 */
[----:B-1----:R-:W-:-:S05]  /*69f0*/  PRMT R11, R164, 0x8880, RZ ;  /* 0x00008880a40b7816 */ /* 0x002fca00000000ff */
[----:B------:R-:W-:-:S07]  /*6a00*/  IMAD R10, R11, R152, RZ ;  /* 0x000000980b0a7224 */ /* 0x000fce00078e02ff */
.L_x_283:
[----:B------:R-:W-:Y:S05]  /*6a10*/  BSYNC B1 ;  /* 0x0000000000017941 */ /* 0x000fea0003800000 */
.L_x_282:
[----:B------:R-:W-:Y:S01]  /*6a20*/  ISETP.LT.OR P2, PT, R0, 0xf2, !P0 ;  /* 0x000000f20000780c */ /* 0x000fe20004741670 */
[----:B-1----:R-:W-:Y:S01]  /*6a30*/  @!P4 IMAD R11, R146, R153, R10 ;  /* 0x00000099920bc224 */ /* 0x002fe200078e020a */
[----:B------:R-:W-:Y:S01]  /*6a40*/  BSSY B1, `(.L_x_284) ;  /* 0x0000009000017945 */ /* 0x000fe20003800000 */
[C---:B------:R-:W-:Y:S02]  /*6a50*/  ISETP.LT.OR P3, PT, R0.reuse, 0xf9, !P1 ;  /* 0x000000f90000780c */ /* 0x040fe40004f61670 */
[C---:B------:R-:W-:Y:S01]  /*6a60*/  ISETP.LT.OR P1, PT, R0.reuse, 0xfa, !P1 ;  /* 0x000000fa0000780c */ /* 0x040fe20004f21670 */
[----:B------:R1:W-:Y:S01]  /*6a70*/  @!P4 STG.E.U8 desc[UR36][R6.64+0xf0], R11 ;  /* 0x0000f00b0600c986 */ /* 0x0003e2000c101124 */
[----:B------:R-:W-:-:S06]  /*6a80*/  ISETP.LT.OR P4, PT, R0, 0xf9, !P0 ;  /* 0x000000f90000780c */ /* 0x000fcc0004781670 */
[----:B------:R-:W-:Y:S07]  /*6a90*/  @P2 BRA `(.L_x_285) ;  /* 0x00000000000c2947 */ /* 0x000fee0003800000 */
[----:B------:R-:W1:Y:S02]  /*6aa0*/  LDG.E.U8 R164, desc[UR36][R8.64+0xf1] ;  /* 0x0000f12408a47981 */ /* 0x000e64000c1e1100 */
[----:B-1----:R-:W-:-:S05]  /*6ab0*/  PRMT R11, R164, 0x8880, RZ ;  /* 0x00008880a40b7816 */ /* 0x002fca00000000ff */
[----:B------:R-:W-:-:S07]  /*6ac0*/  IMAD R10, R11, R152, RZ ;  /* 0x000000980b0a7224 */ /* 0x000fce00078e02ff */
.L_x_285:
[----:B------:R-:W-:Y:S05]  /*6ad0*/  BSYNC B1 ;  /* 0x0000000000017941 */ /* 0x000fea0003800000 */
.L_x_284:
[----:B------:R-:W-:Y:S01]  /*6ae0*/  @!P2 IMAD R147, R147, R153, R10 ;  /* 0x000000999393a224 */ /* 0x000fe200078e020a */
[----:B------:R-:W-:Y:S04]  /*6af0*/  BSSY B1, `(.L_x_286) ;  /* 0x0000006000017945 */ /* 0x000fe80003800000 */
[----:B------:R0:W-:Y:S01]  /*6b00*/  @!P2 STG.E.U8 desc[UR36][R6.64+0xf1], R147 ;  /* 0x0000f1930600a986 */ /* 0x0001e2000c101124 */
[----:B------:R-:W-:Y:S05]  /*6b10*/  @P3 BRA `(.L_x_287) ;  /* 0x00000000000c3947 */ /* 0x000fea0003800000 */
[----:B------:R-:W1:Y:S02]  /*6b20*/  LDG.E.U8 R164, desc[UR36][R2.64+0xf8] ;  /* 0x0000f82402a47981 */ /* 0x000e64000c1e1100 */
[----:B-1----:R-:W-:-:S05]  /*6b30*/  PRMT R11, R164, 0x8880, RZ ;  /* 0x00008880a40b7816 */ /* 0x002fca00000000ff */
[----:B------:R-:W-:-:S07]  /*6b40*/  IMAD R10, R11, R152, RZ ;  /* 0x000000980b0a7224 */ /* 0x000fce00078e02ff */
.L_x_287:
[----:B------:R-:W-:Y:S05]  /*6b50*/  BSYNC B1 ;  /* 0x0000000000017941 */ /* 0x000fea0003800000 */
.L_x_286:
[----:B-1----:R-:W-:Y:S01]  /*6b60*/  @!P3 IMAD R11, R148, R153, R10 ;  /* 0x00000099940bb224 */ /* 0x002fe200078e020a */
[----:B------:R-:W-:Y:S04]  /*6b70*/  BSSY B1, `(.L_x_288) ;  /* 0x0000006000017945 */ /* 0x000fe80003800000 */
[----:B------:R1:W-:Y:S01]  /*6b80*/  @!P3 STG.E.U8 desc[UR36][R4.64+0xf8], R11 ;  /* 0x0000f80b0400b986 */ /* 0x0003e2000c101124 */
[----:B------:R-:W-:Y:S05]  /*6b90*/  @P1 BRA `(.L_x_289) ;  /* 0x00000000000c1947 */ /* 0x000fea0003800000 */
[----:B------:R-:W1:Y:S02]  /*6ba0*/  LDG.E.U8 R164, desc[UR36][R2.64+0xf9] ;  /* 0x0000f92402a47981 */ /* 0x000e64000c1e1100 */
[----:B-1----:R-:W-:-:S05]  /*6bb0*/  PRMT R11, R164, 0x8880, RZ ;  /* 0x00008880a40b7816 */ /* 0x002fca00000000ff */
[----:B------:R-:W-:-:S07]  /*6bc0*/  IMAD R10, R11, R152, RZ ;  /* 0x000000980b0a7224 */ /* 0x000fce00078e02ff */
.L_x_289:
[----:B------:R-:W-:Y:S05]  /*6bd0*/  BSYNC B1 ;  /* 0x0000000000017941 */ /* 0x000fea0003800000 */
.L_x_288:
[----:B------:R-:W-:Y:S01]  /*6be0*/  @!P1 IMAD R149, R149, R153, R10 ;  /* 0x0000009995959224 */ /* 0x000fe200078e020a */
[----:B------:R-:W-:Y:S04]  /*6bf0*/  BSSY B1, `(.L_x_290) ;  /* 0x0000006000017945 */ /* 0x000fe80003800000 */
[----:B------:R0:W-:Y:S01]  /*6c00*/  @!P1 STG.E.U8 desc[UR36][R4.64+0xf9], R149 ;  /* 0x0000f99504009986 */ /* 0x0001e2000c101124 */
[----:B------:R-:W-:Y:S05]  /*6c10*/  @P4 BRA `(.L_x_291) ;  /* 0x00000000000c4947 */ /* 0x000fea0003800000 */
[----:B------:R-:W0:Y:S02]  /*6c20*/  LDG.E.U8 R164, desc[UR36][R8.64+0xf8] ;  /* 0x0000f82408a47981 */ /* 0x000e24000c1e1100 */
[----:B0-----:R-:W-:-:S05]  /*6c30*/  PRMT R3, R164, 0x8880, RZ ;  /* 0x00008880a4037816 */ /* 0x001fca00000000ff */
[----:B------:R-:W-:-:S07]  /*6c40*/  IMAD R10, R3, R152, RZ ;  /* 0x00000098030a7224 */ /* 0x000fce00078e02ff */
.L_x_291:
[----:B------:R-:W-:Y:S05]  /*6c50*/  BSYNC B1 ;  /* 0x0000000000017941 */ /* 0x000fea0003800000 */
.L_x_290:
[----:B0-----:R-:W-:Y:S01]  /*6c60*/  @!P4 IMAD R3, R150, R153, R10 ;  /* 0x000000999603c224 */ /* 0x001fe200078e020a */
[----:B------:R-:W-:Y:S01]  /*6c70*/  ISETP.LT.OR P0, PT, R0, 0xfa, !P0 ;  /* 0x000000fa0000780c */ /* 0x000fe20004701670 */
[----:B------:R-:W-:Y:S03]  /*6c80*/  BSSY B1, `(.L_x_292) ;  /* 0x0000006000017945 */ /* 0x000fe60003800000 */
[----:B------:R0:W-:Y:S09]  /*6c90*/  @!P4 STG.E.U8 desc[UR36][R6.64+0xf8], R3 ;  /* 0x0000f8030600c986 */ /* 0x0001f2000c101124 */
[----:B------:R-:W-:Y:S05]  /*6ca0*/  @P0 BRA `(.L_x_293) ;  /* 0x00000000000c0947 */ /* 0x000fea0003800000 */
[----:B------:R-:W0:Y:S02]  /*6cb0*/  LDG.E.U8 R164, desc[UR36][R8.64+0xf9] ;  /* 0x0000f92408a47981 */ /* 0x000e24000c1e1100 */
[----:B0-----:R-:W-:-:S05]  /*6cc0*/  PRMT R3, R164, 0x8880, RZ ;  /* 0x00008880a4037816 */ /* 0x001fca00000000ff */
[----:B------:R-:W-:-:S07]  /*6cd0*/  IMAD R10, R3, R152, RZ ;  /* 0x00000098030a7224 */ /* 0x000fce00078e02ff */
.L_x_293:
[----:B------:R-:W-:Y:S05]  /*6ce0*/  BSYNC B1 ;  /* 0x0000000000017941 */ /* 0x000fea0003800000 */
.L_x_292:
[----:B------:R-:W-:Y:S01]  /*6cf0*/  IMAD R151, R151, R153, R10 ;  /* 0x0000009997977224 */ /* 0x000fe200078e020a */
[----:B------:R-:W-:Y:S06]  /*6d00*/  @P0 BRA `(.L_x_294) ;  /* 0x0000001800100947 */ /* 0x000fec0003800000 */
[----:B------:R0:W-:Y:S01]  /*6d10*/  STG.E.U8 desc[UR36][R6.64+0xf9], R151 ;  /* 0x0000f99706007986 */ /* 0x0001e2000c101124 */
[----:B------:R-:W-:Y:S05]  /*6d20*/  BRA `(.L_x_294) ;  /* 0x0000001800087947 */ /* 0x000fea0003800000 */
.L_x_37:
[C---:B------:R-:W-:Y:S02]  /*6d30*/  ISETP.GE.AND P1, PT, R19.reuse, 0x1, PT ;  /* 0x000000011300780c */ /* 0x040fe40003f26270 */
[----:B------:R-:W-:Y:S02]  /*6d40*/  ISETP.GE.AND P0, PT, R19, 0x9, PT ;  /* 0x000000091300780c */ /* 0x000fe40003f06270 */
[C---:B------:R-:W-:Y:S02]  /*6d50*/  ISETP.LT.OR P2, PT, R0.reuse, 0x1, !P1 ;  /* 0x000000010000780c */ /* 0x040fe40004f41670 */
[C---:B------:R-:W-:Y:S02]  /*6d60*/  ISETP.LT.OR P3, PT, R0.reuse, 0x2, !P1 ;  /* 0x000000020000780c */ /* 0x040fe40004f61670 */
[----:B------:R-:W-:-:S09]  /*6d70*/  ISETP.LT.OR P4, PT, R0, 0x1, !P0 ;  /* 0x000000010000780c */ /* 0x000fd20004781670 */
[-C--:B------:R-:W-:Y:S02]  /*6d80*/  @!P2 IMAD R3, R24, R153.reuse, RZ ;  /* 0x000000991803a224 */ /* 0x080fe400078e02ff */
[-C--:B------:R-:W-:Y:S02]  /*6d90*/  @!P3 IMAD R25, R25, R153.reuse, RZ ;  /* 0x000000991919b224 */ /* 0x080fe400078e02ff */
[----:B------:R-:W-:Y:S01]  /*6da0*/  @!P4 IMAD R9, R26, R153, RZ ;  /* 0x000000991a09c224 */ /* 0x000fe200078e02ff */
[----:B------:R0:W-:Y:S01]  /*6db0*/  @!P2 STG.E.U8 desc[UR36][R4.64], R3 ;  /* 0x000000030400a986 */ /* 0x0001e2000c101124 */
[----:B------:R-:W-:-:S03]  /*6dc0*/  ISETP.LT.OR P2, PT, R0, 0x2, !P0 ;  /* 0x000000020000780c */ /* 0x000fc60004741670 */
[----:B------:R-:W-:Y:S01]  /*6dd0*/  @!P3 STG.E.U8 desc[UR36][R4.64+0x1], R25 ;  /* 0x000001190400b986 */ /* 0x000fe2000c101124 */
[----:B------:R-:W-:-:S03]  /*6de0*/  ISETP.LT.OR P3, PT, R0, 0x9, !P1 ;  /* 0x000000090000780c */ /* 0x000fc60004f61670 */
[----:B------:R1:W-:Y:S01]  /*6df0*/  @!P4 STG.E.U8 desc[UR36][R6.64], R9 ;  /* 0x000000090600c986 */ /* 0x0003e2000c101124 */
[----:B------:R-:W-:-:S05]  /*6e00*/  ISETP.LT.OR P4, PT, R0, 0xa, !P1 ;  /* 0x0000000a0000780c */ /* 0x000fca0004f81670 */
[----:B------:R-:W-:-:S04]  /*6e10*/  @!P2 IMAD R27, R27, R153, RZ ;  /* 0x000000991b1ba224 */ /* 0x000fc800078e02ff */
[-C--:B------:R-:W-:Y:S01]  /*6e20*/  @!P3 IMAD R11, R28, R153.reuse, RZ ;  /* 0x000000991c0bb224 */ /* 0x080fe200078e02ff */
[----:B------:R-:W-:Y:S01]  /*6e30*/  @!P2 STG.E.U8 desc[UR36][R6.64+0x1], R27 ;  /* 0x0000011b0600a986 */ /* 0x000fe2000c101124 */
[C---:B------:R-:W-:Y:S02]  /*6e40*/  ISETP.LT.OR P2, PT, R0.reuse, 0x9, !P0 ;  /* 0x000000090000780c */ /* 0x040fe40004741670 */
[----:B------:R-:W-:Y:S01]  /*6e50*/  @!P4 IMAD R29, R29, R153, RZ ;  /* 0x000000991d1dc224 */ /* 0x000fe200078e02ff */
[----:B------:R2:W-:Y:S01]  /*6e60*/  @!P3 STG.E.U8 desc[UR36][R4.64+0x8], R11 ;  /* 0x0000080b0400b986 */ /* 0x0005e2000c101124 */
[----:B------:R-:W-:-:S03]  /*6e70*/  ISETP.LT.OR P3, PT, R0, 0xa, !P0 ;  /* 0x0000000a0000780c */ /* 0x000fc60004761670 */
[----:B------:R-:W-:Y:S01]  /*6e80*/  @!P4 STG.E.U8 desc[UR36][R4.64+0x9], R29 ;  /* 0x0000091d0400c986 */ /* 0x000fe2000c101124 */
[----:B------:R-:W-:-:S05]  /*6e90*/  ISETP.LT.OR P4, PT, R0, 0x11, !P1 ;  /* 0x000000110000780c */ /* 0x000fca0004f81670 */
[----:B0-----:R-:W-:-:S04]  /*6ea0*/  @!P2 IMAD R3, R30, R153, RZ ;  /* 0x000000991e03a224 */ /* 0x001fc800078e02ff */
[-C--:B------:R-:W-:Y:S01]  /*6eb0*/  @!P3 IMAD R31, R31, R153.reuse, RZ ;  /* 0x000000991f1fb224 */ /* 0x080fe200078e02ff */
[----:B------:R0:W-:Y:S01]  /*6ec0*/  @!P2 STG.E.U8 desc[UR36][R6.64+0x8], R3 ;  /* 0x000008030600a986 */ /* 0x0001e2000c101124 */
[----:B------:R-:W-:Y:S02]  /*6ed0*/  ISETP.LT.OR P2, PT, R0, 0x12, !P1 ;  /* 0x000000120000780c */ /* 0x000fe40004f41670 */
[----:B-1----:R-:W-:Y:S01]  /*6ee0*/  @!P4 IMAD R9, R32, R153, RZ ;  /* 0x000000992009c224 */ /* 0x002fe200078e02ff */
[----:B------:R-:W-:Y:S01]  /*6ef0*/  @!P3 STG.E.U8 desc[UR36][R6.64+0x9], R31 ;  /* 0x0000091f0600b986 */ /* 0x000fe2000c101124 */
[----:B------:R-:W-:-:S03]  /*6f00*/  ISETP.LT.OR P3, PT, R0, 0x11, !P0 ;  /* 0x000000110000780c */ /* 0x000fc60004761670 */
[----:B------:R1:W-:Y:S01]  /*6f10*/  @!P4 STG.E.U8 desc[UR36][R4.64+0x10], R9 ;  /* 0x000010090400c986 */ /* 0x0003e2000c101124 */
[----:B------:R-:W-:-:S05]  /*6f20*/  ISETP.LT.OR P4, PT, R0, 0x12, !P0 ;  /* 0x000000120000780c */ /* 0x000fca0004781670 */
[----:B------:R-:W-:-:S04]  /*6f30*/  @!P2 IMAD R33, R33, R153, RZ ;  /* 0x000000992121a224 */ /* 0x000fc800078e02ff */
[-C--:B--2---:R-:W-:Y:S01]  /*6f40*/  @!P3 IMAD R11, R34, R153.reuse, RZ ;  /* 0x00000099220bb224 */ /* 0x084fe200078e02ff */
        /* <DEDUP_REMOVED lines=336> */
[----:B------:R1:W-:Y:S01]  /*8450*/  @!P3 STG.E.U8 desc[UR36][R4.64+0xf1], R145 ;  /* 0x0000f1910400b986 */ /* 0x0003e2000c101124 */
[C---:B------:R-:W-:Y:S02]  /*8460*/  ISETP.LT.OR P3, PT, R0.reuse, 0xf9, !P1 ;  /* 0x000000f90000780c */ /* 0x040fe40004f61670 */
[C---:B------:R-:W-:Y:S01]  /*8470*/  ISETP.LT.OR P1, PT, R0.reuse, 0xfa, !P1 ;  /* 0x000000fa0000780c */ /* 0x040fe20004f21670 */
[----:B------:R1:W-:Y:S01]  /*8480*/  @!P4 STG.E.U8 desc[UR36][R6.64+0xf0], R9 ;  /* 0x0000f0090600c986 */ /* 0x0003e2000c101124 */
[----:B------:R-:W-:-:S02]  /*8490*/  ISETP.LT.OR P4, PT, R0, 0xf9, !P0 ;  /* 0x000000f90000780c */ /* 0x000fc40004781670 */
[----:B------:R-:W-:-:S03]  /*84a0*/  ISETP.LT.OR P0, PT, R0, 0xfa, !P0 ;  /* 0x000000fa0000780c */ /* 0x000fc60004701670 */
[----:B------:R-:W-:-:S04]  /*84b0*/  @!P2 IMAD R147, R147, R153, RZ ;  /* 0x000000999393a224 */ /* 0x000fc800078e02ff */
[-C--:B--2---:R-:W-:Y:S01]  /*84c0*/  @!P3 IMAD R11, R148, R153.reuse, RZ ;  /* 0x00000099940bb224 */ /* 0x084fe200078e02ff */
[----:B------:R1:W-:Y:S01]  /*84d0*/  @!P2 STG.E.U8 desc[UR36][R6.64+0xf1], R147 ;  /* 0x0000f1930600a986 */ /* 0x0003e2000c101124 */
[-C--:B------:R-:W-:Y:S02]  /*84e0*/  @!P1 IMAD R149, R149, R153.reuse, RZ ;  /* 0x0000009995959224 */ /* 0x080fe400078e02ff */
[-C--:B0-----:R-:W-:Y:S01]  /*84f0*/  @!P4 IMAD R3, R150, R153.reuse, RZ ;  /* 0x000000999603c224 */ /* 0x081fe200078e02ff */
[----:B------:R1:W-:Y:S01]  /*8500*/  @!P3 STG.E.U8 desc[UR36][R4.64+0xf8], R11 ;  /* 0x0000f80b0400b986 */ /* 0x0003e2000c101124 */
[----:B------:R-:W-:-:S03]  /*8510*/  @!P0 IMAD R151, R151, R153, RZ ;  /* 0x0000009997978224 */ /* 0x000fc600078e02ff */
[----:B------:R1:W-:Y:S04]  /*8520*/  @!P1 STG.E.U8 desc[UR36][R4.64+0xf9], R149 ;  /* 0x0000f99504009986 */ /* 0x0003e8000c101124 */
[----:B------:R1:W-:Y:S04]  /*8530*/  @!P4 STG.E.U8 desc[UR36][R6.64+0xf8], R3 ;  /* 0x0000f8030600c986 */ /* 0x0003e8000c101124 */
[----:B------:R1:W-:Y:S02]  /*8540*/  @!P0 STG.E.U8 desc[UR36][R6.64+0xf9], R151 ;  /* 0x0000f99706008986 */ /* 0x0003e4000c101124 */
.L_x_294:
[----:B------:R-:W-:Y:S05]  /*8550*/  BSYNC B0 ;  /* 0x0000000000007941 */ /* 0x000fea0003800000 */
.L_x_36:
[----:B01----:R-:W2:Y:S01]  /*8560*/  LDL.64 R2, [R1] ;  /* 0x0000000001027983 */ /* 0x003ea20000100a00 */
[----:B------:R-:W-:Y:S01]  /*8570*/  ULDC.64 UR4, c[0x0][0x650] ;  /* 0x0001940000047ab9 */ /* 0x000fe20000000a00 */
[----:B------:R0:W-:Y:S01]  /*8580*/  SYNCS.ARRIVE.TRANS64.A1T0 RZ, [R162+UR45], RZ ;  /* 0x000000ffa2ff79a7 */ /* 0x0001e2000810002d */
[----:B------:R-:W-:Y:S01]  /*8590*/  PRMT R0, RZ, 0x7610, R0 ;  /* 0x00007610ff007816 */ /* 0x000fe20000000000 */
[----:B------:R-:W-:Y:S02]  /*85a0*/  IMAD.MOV.U32 R19, RZ, RZ, -0x1 ;  /* 0xffffffffff137424 */ /* 0x000fe400078e00ff */
[----:B------:R-:W-:Y:S01]  /*85b0*/  IMAD.MOV.U32 R22, RZ, RZ, -0x1 ;  /* 0xffffffffff167424 */ /* 0x000fe200078e00ff */
[----:B--2---:R-:W-:-:S04]  /*85c0*/  LEA R18, P0, R2, R18, 0x1 ;  /* 0x0000001202127211 */ /* 0x004fc800078008ff */
[----:B------:R-:W-:Y:S01]  /*85d0*/  LEA.HI.X R17, R2, R17, R23, 0x1, P0 ;  /* 0x0000001102117211 */ /* 0x000fe200000f0c17 */
[----:B------:R-:W-:Y:S01]  /*85e0*/  IMAD.MOV.U32 R2, RZ, RZ, -0x1 ;  /* 0xffffffffff027424 */ /* 0x000fe200078e00ff */
[----:B------:R-:W-:-:S04]  /*85f0*/  ISETP.GE.U32.AND P0, PT, R18, UR4, PT ;  /* 0x0000000412007c0c */ /* 0x000fc8000bf06070 */
[----:B------:R-:W-:-:S13]  /*8600*/  ISETP.GE.U32.AND.EX P0, PT, R17, UR5, PT, P0 ;  /* 0x0000000511007c0c */ /* 0x000fda000bf06100 */
[----:B0-----:R-:W-:Y:S05]  /*8610*/  @P0 BRA `(.L_x_295) ;  /* 0x0000000400700947 */ /* 0x001fea0003800000 */
[----:B------:R-:W0:Y:S01]  /*8620*/  S2R R10, SR_CTAID.X ;  /* 0x00000000000a7919 */ /* 0x000e220000002500 */
[----:B------:R-:W1:Y:S01]  /*8630*/  LDC.64 R8, c[0x0][0x628] ;  /* 0x00018a00ff087b82 */ /* 0x000e620000000a00 */
[----:B------:R-:W-:Y:S01]  /*8640*/  ULDC UR4, c[0x0][0x150] ;  /* 0x0000540000047ab9 */ /* 0x000fe20000000800 */
[----:B---3--:R-:W-:Y:S01]  /*8650*/  IMAD.MOV.U32 R6, RZ, RZ, R18 ;  /* 0x000000ffff067224 */ /* 0x008fe200078e0012 */
[----:B------:R-:W2:Y:S01]  /*8660*/  S2R R20, SR_CTAID.Y ;  /* 0x0000000000147919 */ /* 0x000ea20000002600 */
[----:B------:R-:W-:-:S04]  /*8670*/  IMAD.MOV.U32 R7, RZ, RZ, R17 ;  /* 0x000000ffff077224 */ /* 0x000fc800078e0011 */
[----:B------:R-:W3:Y:S08]  /*8680*/  LDC R15, c[0x0][0x144] ;  /* 0x00005100ff0f7b82 */ /* 0x000ef00000000800 */
[----:B------:R-:W2:Y:S08]  /*8690*/  LDC R0, c[0x0][0x630] ;  /* 0x00018c00ff007b82 */ /* 0x000eb00000000800 */
[----:B------:R-:W2:Y:S01]  /*86a0*/  LDC.64 R12, c[0x0][0x620] ;  /* 0x00018800ff0c7b82 */ /* 0x000ea20000000a00 */
[----:B-1----:R-:W-:-:S04]  /*86b0*/  ISETP.NE.U32.AND P0, PT, R8, RZ, PT ;  /* 0x000000ff0800720c */ /* 0x002fc80003f05070 */
[----:B------:R-:W-:Y:S02]  /*86c0*/  ISETP.NE.AND.EX P0, PT, R9, RZ, PT, P0 ;  /* 0x000000ff0900720c */ /* 0x000fe40003f05300 */
[----:B0-----:R-:W-:-:S05]  /*86d0*/  I2FP.F32.U32 R2, R10 ;  /* 0x0000000a00027245 */ /* 0x001fca0000201000 */
[----:B------:R-:W-:-:S04]  /*86e0*/  FMUL R2, R2, UR4 ;  /* 0x0000000402027c20 */ /* 0x000fc80008400000 */
[----:B------:R0:W1:Y:S02]  /*86f0*/  F2I.U32.TRUNC.NTZ R14, R2 ;  /* 0x00000002000e7305 */ /* 0x000064000020f000 */
[----:B---3--:R-:W-:Y:S05]  /*8700*/  @!P0 BRA `(.L_x_296) ;  /* 0x0000000000288947 */ /* 0x008fea0003800000 */
[----:B------:R-:W3:Y:S02]  /*8710*/  LDC R3, c[0x0][0x634] ;  /* 0x00018d00ff037b82 */ /* 0x000ee40000000800 */
[----:B---3--:R-:W-:-:S05]  /*8720*/  IADD3 R7, P0, R18, R3, RZ ;  /* 0x0000000312077210 */ /* 0x008fca0007f1e0ff */
[----:B------:R-:W-:-:S04]  /*8730*/  IMAD.X R11, RZ, RZ, R17, P0 ;  /* 0x000000ffff0b7224 */ /* 0x000fc800000e0611 */
[----:B0-----:R-:W-:-:S04]  /*8740*/  IMAD.WIDE.U32 R2, R11, R8, RZ ;  /* 0x000000080b027225 */ /* 0x001fc800078e00ff */
[----:B----4-:R-:W-:-:S04]  /*8750*/  IMAD.WIDE.U32 R4, P0, R7, R9, R2 ;  /* 0x0000000907047225 */ /* 0x010fc80007800002 */
[----:B------:R-:W-:-:S04]  /*8760*/  IMAD.WIDE.U32 R2, R7, R8, RZ ;  /* 0x0000000807027225 */ /* 0x000fc800078e00ff */
[----:B------:R-:W-:Y:S01]  /*8770*/  IMAD.X R7, RZ, RZ, RZ, P0 ;  /* 0x000000ffff077224 */ /* 0x000fe200000e06ff */
[----:B------:R-:W-:Y:S01]  /*8780*/  IADD3 RZ, P0, R3, R4, RZ ;  /* 0x0000000403ff7210 */ /* 0x000fe20007f1e0ff */
[----:B------:R-:W-:-:S04]  /*8790*/  IMAD.MOV.U32 R6, RZ, RZ, R5 ;  /* 0x000000ffff067224 */ /* 0x000fc800078e0005 */
[----:B------:R-:W-:-:S08]  /*87a0*/  IMAD.WIDE.U32.X R6, R11, R9, R6, P0 ;  /* 0x000000090b067225 */ /* 0x000fd000000e0406 */
.L_x_296:
[----:B------:R-:W3:Y:S01]  /*87b0*/  LDC.64 R26, c[0x0][0x640] ;  /* 0x00019000ff1a7b82 */ /* 0x000ee20000000a00 */
[-C--:B--2---:R-:W-:Y:S01]  /*87c0*/  SHF.R.U64 R11, R6, R0.reuse, R7 ;  /* 0x00000000060b7219 */ /* 0x084fe20000001207 */
[----:B------:R-:W-:Y:S01]  /*87d0*/  IMAD.MOV.U32 R19, RZ, RZ, R17 ;  /* 0x000000ffff137224 */ /* 0x000fe200078e0011 */
[----:B------:R-:W-:Y:S01]  /*87e0*/  SHF.R.U32.HI R0, RZ, R0, R7 ;  /* 0x00000000ff007219 */ /* 0x000fe20000011607 */
[----:B-1----:R-:W-:Y:S01]  /*87f0*/  IMAD.MOV R14, RZ, RZ, -R14 ;  /* 0x000000ffff0e7224 */ /* 0x002fe200078e0a0e */
[----:B----4-:R-:W-:Y:S01]  /*8800*/  IADD3 R5, P0, RZ, -R11, RZ ;  /* 0x8000000bff057210 */ /* 0x010fe20007f1e0ff */
[----:B------:R-:W-:Y:S01]  /*8810*/  ULDC UR4, c[0x0][0x154] ;  /* 0x0000550000047ab9 */ /* 0x000fe20000000800 */
[----:B------:R-:W-:Y:S01]  /*8820*/  IMAD.MOV.U32 R7, RZ, RZ, 0x1 ;  /* 0x00000001ff077424 */ /* 0x000fe200078e00ff */
[----:B------:R-:W1:Y:S01]  /*8830*/  LDC R4, c[0x0][0x618] ;  /* 0x00018600ff047b82 */ /* 0x000e620000000800 */
[----:B------:R-:W-:Y:S02]  /*8840*/  IMAD R22, R15, R14, R10 ;  /* 0x0000000e0f167224 */ /* 0x000fe400078e020a */
[----:B------:R-:W-:-:S04]  /*8850*/  IMAD.X R3, RZ, RZ, ~R0, P0 ;  /* 0x000000ffff037224 */ /* 0x000fc800000e0e00 */
[-C--:B------:R-:W-:Y:S01]  /*8860*/  IMAD R0, R3, R12.reuse, RZ ;  /* 0x0000000c03007224 */ /* 0x080fe200078e02ff */
[----:B------:R-:W2:Y:S01]  /*8870*/  LDC R6, c[0x0][0x608] ;  /* 0x00018200ff067b82 */ /* 0x000ea20000000800 */
[----:B0-----:R-:W-:-:S04]  /*8880*/  IMAD.WIDE.U32 R2, R5, R12, R18 ;  /* 0x0000000c05027225 */ /* 0x001fc800078e0012 */
[----:B------:R-:W-:Y:S01]  /*8890*/  IMAD R5, R5, R13, R0 ;  /* 0x0000000d05057224 */ /* 0x000fe200078e0200 */
[----:B------:R-:W-:Y:S02]  /*88a0*/  I2FP.F32.U32 R0, R20 ;  /* 0x0000001400007245 */ /* 0x000fe40000201000 */
[----:B------:R-:W0:Y:S01]  /*88b0*/  LDC R24, c[0x0][0x658] ;  /* 0x00019600ff187b82 */ /* 0x000e220000000800 */
[----:B------:R-:W-:Y:S01]  /*88c0*/  IMAD.IADD R3, R3, 0x1, R5 ;  /* 0x0000000103037824 */ /* 0x000fe200078e0205 */
[----:B---3--:R-:W-:Y:S01]  /*88d0*/  ISETP.NE.U32.AND P0, PT, R26, RZ, PT ;  /* 0x000000ff1a00720c */ /* 0x008fe20003f05070 */
[----:B------:R-:W-:Y:S01]  /*88e0*/  FMUL R0, R0, UR4 ;  /* 0x0000000400007c20 */ /* 0x000fe20008400000 */
[----:B------:R-:W-:Y:S02]  /*88f0*/  IMAD.MOV.U32 R5, RZ, RZ, -0x1 ;  /* 0xffffffffff057424 */ /* 0x000fe400078e00ff */
[----:B------:R-:W-:Y:S01]  /*8900*/  ISETP.NE.AND.EX P0, PT, R27, RZ, PT, P0 ;  /* 0x000000ff1b00720c */ /* 0x000fe20003f05300 */
[----:B------:R3:W4:Y:S01]  /*8910*/  F2I.U32.TRUNC.NTZ R12, R0 ;  /* 0x00000000000c7305 */ /* 0x000722000020f000 */
[----:B------:R-:W3:Y:S01]  /*8920*/  LDC R15, c[0x0][0x148] ;  /* 0x00005200ff0f7b82 */ /* 0x000ee20000000800 */
[----:B-1----:R-:W-:-:S02]  /*8930*/  SHF.R.U64 R10, R2, R4, R3 ;  /* 0x00000004020a7219 */ /* 0x002fc40000001203 */
[----:B------:R-:W-:-:S05]  /*8940*/  SHF.R.U32.HI R3, RZ, R4, R3 ;  /* 0x00000004ff037219 */ /* 0x000fca0000011603 */
[----:B------:R-:W1:Y:S01]  /*8950*/  LDC R14, c[0x0][0x600] ;  /* 0x00018000ff0e7b82 */ /* 0x000e620000000800 */
[-CC-:B--2---:R-:W-:Y:S02]  /*8960*/  SHF.R.U64 R8, R10, R6.reuse, R3.reuse ;  /* 0x000000060a087219 */ /* 0x184fe40000001203 */
[----:B------:R-:W-:-:S05]  /*8970*/  SHF.R.U32.HI R3, RZ, R6, R3 ;  /* 0x00000006ff037219 */ /* 0x000fca0000011603 */
[----:B------:R-:W2:Y:S01]  /*8980*/  LDC R21, c[0x0][0x648] ;  /* 0x00019200ff157b82 */ /* 0x000ea20000000800 */
[-CC-:B0-----:R-:W-:Y:S02]  /*8990*/  SHF.R.U64 R13, R8, R24.reuse, R3.reuse ;  /* 0x00000018080d7219 */ /* 0x181fe40000001203 */
[-C--:B------:R-:W-:Y:S02]  /*89a0*/  SHF.L.U32 R5, R5, R24.reuse, RZ ;  /* 0x0000001805057219 */ /* 0x080fe400000006ff */
[-C--:B------:R-:W-:Y:S01]  /*89b0*/  SHF.R.U32.HI R3, RZ, R24.reuse, R3 ;  /* 0x00000018ff037219 */ /* 0x080fe20000011603 */
[----:B------:R-:W-:Y:S01]  /*89c0*/  IMAD.MOV.U32 R2, RZ, RZ, R13 ;  /* 0x000000ffff027224 */ /* 0x000fe200078e000d */
[----:B------:R-:W-:Y:S01]  /*89d0*/  SHF.L.U32 R24, R7, R24, RZ ;  /* 0x0000001807187219 */ /* 0x000fe200000006ff */
[----:B------:R-:W0:Y:S01]  /*89e0*/  LDC R25, c[0x0][0x638] ;  /* 0x00018e00ff197b82 */ /* 0x000e220000000800 */
[----:B------:R-:W-:-:S07]  /*89f0*/  LOP3.LUT R19, RZ, R5, RZ, 0x33, !PT ;  /* 0x00000005ff137212 */ /* 0x000fce00078e33ff */
[----:B------:R-:W0:Y:S01]  /*8a00*/  LDC R28, c[0x0][0x610] ;  /* 0x00018400ff1c7b82 */ /* 0x000e220000000800 */
[----:B----4-:R-:W-:Y:S05]  /*8a10*/  @!P0 BRA `(.L_x_297) ;  /* 0x0000000000288947 */ /* 0x010fea0003800000 */
[----:B---3--:R-:W3:Y:S02]  /*8a20*/  LDC R0, c[0x0][0x64c] ;  /* 0x00019300ff007b82 */ /* 0x008ee40000000800 */
[----:B---3--:R-:W-:-:S05]  /*8a30*/  IADD3 R7, P0, R13, R0, RZ ;  /* 0x000000000d077210 */ /* 0x008fca0007f1e0ff */
        /* <DEDUP_REMOVED lines=8> */
.L_x_297:
[----:B------:R-:W4:Y:S01]  /*8ac0*/  LDC R4, c[0x0][0x65c] ;  /* 0x00019700ff047b82 */ /* 0x000f220000000800 */
[----:B--23--:R-:W-:Y:S01]  /*8ad0*/  SHF.R.U64 R0, R2, R21, R3 ;  /* 0x0000001502007219 */ /* 0x00cfe20000001203 */
[----:B-1----:R-:W-:Y:S01]  /*8ae0*/  VIADD R3, R14, 0xffffffff ;  /* 0xffffffff0e037836 */ /* 0x002fe20000000000 */
[----:B------:R-:W-:Y:S01]  /*8af0*/  LOP3.LUT R19, R8, R19, RZ, 0xc0, !PT ;  /* 0x0000001308137212 */ /* 0x000fe200078ec0ff */
[----:B------:R-:W-:Y:S02]  /*8b00*/  IMAD.MOV R12, RZ, RZ, -R12 ;  /* 0x000000ffff0c7224 */ /* 0x000fe400078e0a0c */
[----:B------:R-:W-:Y:S01]  /*8b10*/  IMAD.MOV R2, RZ, RZ, -R0 ;  /* 0x000000ffff027224 */ /* 0x000fe200078e0a00 */
[----:B------:R-:W-:Y:S01]  /*8b20*/  LOP3.LUT R3, R10, R3, RZ, 0xc0, !PT ;  /* 0x000000030a037212 */ /* 0x000fe200078ec0ff */
[----:B------:R-:W-:Y:S02]  /*8b30*/  IMAD R19, R24, R0, R19 ;  /* 0x0000000018137224 */ /* 0x000fe400078e0213 */
[----:B0-----:R-:W-:-:S04]  /*8b40*/  IMAD R0, R2, R25, R13 ;  /* 0x0000001902007224 */ /* 0x001fc800078e020d */
[----:B------:R-:W-:Y:S01]  /*8b50*/  IMAD R2, R0, R14, R3 ;  /* 0x0000000e00027224 */ /* 0x000fe200078e0203 */
[----:B----4-:R-:W-:Y:S01]  /*8b60*/  ISETP.NE.AND P0, PT, R4, 0x1, PT ;  /* 0x000000010400780c */ /* 0x010fe20003f05270 */
[----:B------:R-:W-:-:S05]  /*8b70*/  IMAD.MOV.U32 R4, RZ, RZ, 0x1 ;  /* 0x00000001ff047424 */ /* 0x000fca00078e00ff */
[----:B------:R-:W-:-:S07]  /*8b80*/  PRMT R0, R4, 0x7610, R0 ;  /* 0x0000761004007816 */ /* 0x000fce0000000000 */
[----:B------:R-:W-:-:S04]  /*8b90*/  @P0 IMAD R22, R15, R12, R20 ;  /* 0x0000000c0f160224 */ /* 0x000fc800078e0214 */
[----:B------:R-:W-:-:S05]  /*8ba0*/  IMAD R19, R19, R28, R22 ;  /* 0x0000001c13137224 */ /* 0x000fca00078e0216 */
[----:B------:R-:W-:Y:S02]  /*8bb0*/  SEL R22, R2, R19, !P0 ;  /* 0x0000001302167207 */ /* 0x000fe40004000000 */
[----:B------:R-:W-:Y:S01]  /*8bc0*/  SEL R19, R19, R2, !P0 ;  /* 0x0000000213137207 */ /* 0x000fe20004000000 */
[----:B------:R-:W-:-:S07]  /*8bd0*/  IMAD.MOV.U32 R2, RZ, RZ, R11 ;  /* 0x000000ffff027224 */ /* 0x000fce00078e000b */
.L_x_295:
[----:B------:R-:W-:Y:S02]  /*8be0*/  LOP3.LUT P0, RZ, R0, 0xff, RZ, 0xc0, !PT ;  /* 0x000000ff00ff7812 */ /* 0x000fe4000780c0ff */
[----:B------:R-:W-:-:S11]  /*8bf0*/  LOP3.LUT R165, R165, 0x1, RZ, 0x3c, !PT ;  /* 0x00000001a5a57812 */ /* 0x000fd600078e3cff */
[----:B------:R-:W-:Y:S05]  /*8c00*/  @P0 BRA `(.L_x_298) ;  /* 0xffffff8800880947 */ /* 0x000fea000383ffff */
[----:B------:R-:W-:Y:S05]  /*8c10*/  EXIT ;  /* 0x000000000000794d */ /* 0x000fea0003800000 */
.L_x_17:
[----:B------:R-:W-:-:S08]  /*8c20*/  ISETP.NE.AND P0, PT, R5, RZ, PT ;  /* 0x000000ff0500720c */ /* 0x000fd00003f05270 */
[----:B0-2---:R-:W0:-:S00]  /*8c30*/  USETMAXREG.DEALLOC.CTAPOOL 0x28 ;  /* 0x00000028000079c8 */ /* 0x005e0000080e0500 */
[----:B------:R-:W-:Y:S05]  /*8c40*/  @P0 EXIT ;  /* 0x000000000000094d */ /* 0x000fea0003800000 */
[----:B0-----:R-:W-:Y:S01]  /*8c50*/  LOP3.LUT P0, RZ, R8, 0xff, RZ, 0xc0, !PT ;  /* 0x000000ff08ff7812 */ /* 0x001fe2000780c0ff */
[----:B------:R-:W-:Y:S02]  /*8c60*/  IMAD.MOV.U32 R0, RZ, RZ, 0x1 ;  /* 0x00000001ff007424 */ /* 0x000fe400078e00ff */
[----:B------:R-:W-:-:S10]  /*8c70*/  IMAD.MOV.U32 R9, RZ, RZ, RZ ;  /* 0x000000ffff097224 */ /* 0x000fd400078e00ff */
[----:B------:R-:W-:Y:S05]  /*8c80*/  @!P0 BRA `(.L_x_299) ;  /* 0x0000000c003c8947 */ /* 0x000fea0003800000 */
[----:B------:R-:W0:Y:S01]  /*8c90*/  S2UR UR8, SR_CgaCtaId ;  /* 0x00000000000879c3 */ /* 0x000e220000008800 */
[----:B------:R-:W-:Y:S01]  /*8ca0*/  LOP3.LUT P0, RZ, R4, 0x1f, RZ, 0xc0, !PT ;  /* 0x0000001f04ff7812 */ /* 0x000fe2000780c0ff */
[----:B------:R-:W-:Y:S01]  /*8cb0*/  ULDC UR5, c[0x0][0x658] ;  /* 0x0001960000057ab9 */ /* 0x000fe20000000800 */
[----:B------:R-:W-:Y:S01]  /*8cc0*/  UMOV UR6, 0xffffffff ;  /* 0xffffffff00067882 */ /* 0x000fe20000000000 */
[----:B------:R-:W-:Y:S01]  /*8cd0*/  BSSY B0, `(.L_x_299) ;  /* 0x00000ca000007945 */ /* 0x000fe20003800000 */
[----:B------:R-:W-:Y:S01]  /*8ce0*/  USHF.L.U32 UR6, UR6, UR5, URZ ;  /* 0x0000000506067299 */ /* 0x000fe2000800063f */
[C---:B------:R-:W-:Y:S01]  /*8cf0*/  ISETP.NE.AND P2, PT, R3.reuse, RZ, PT ;  /* 0x000000ff0300720c */ /* 0x040fe20003f45270 */
[----:B------:R-:W-:Y:S01]  /*8d00*/  IMAD.MOV.U32 R10, RZ, RZ, 0x1 ;  /* 0x00000001ff0a7424 */ /* 0x000fe200078e00ff */
[----:B------:R-:W-:Y:S01]  /*8d10*/  ISETP.NE.OR P0, PT, R3, RZ, !P0 ;  /* 0x000000ff0300720c */ /* 0x000fe20004705670 */
[----:B------:R-:W-:Y:S01]  /*8d20*/  IMAD.MOV.U32 R0, RZ, RZ, 0x1 ;  /* 0x00000001ff007424 */ /* 0x000fe200078e00ff */
[----:B------:R-:W-:Y:S01]  /*8d30*/  LOP3.LUT R6, R16, 0x2, RZ, 0xfc, !PT ;  /* 0x0000000210067812 */ /* 0x000fe200078efcff */
[----:B------:R-:W-:Y:S01]  /*8d40*/  IMAD.MOV.U32 R9, RZ, RZ, RZ ;  /* 0x000000ffff097224 */ /* 0x000fe200078e00ff */
[----:B------:R-:W-:Y:S01]  /*8d50*/  ULDC UR4, c[0x0][0x600] ;  /* 0x0001800000047ab9 */ /* 0x000fe20000000800 */
[----:B------:R-:W-:Y:S01]  /*8d60*/  UMOV UR7, 0x1 ;  /* 0x0000000100077882 */ /* 0x000fe20000000000 */
[----:B------:R-:W-:-:S02]  /*8d70*/  UIADD3 UR22, UR40, 0x1, URZ ;  /* 0x0000000128167890 */ /* 0x000fc4000fffe03f */
[----:B------:R-:W-:Y:S02]  /*8d80*/  UIADD3 UR14, UR4, -0x1, URZ ;  /* 0xffffffff040e7890 */ /* 0x000fe4000fffe03f */
[----:B------:R-:W-:Y:S02]  /*8d90*/  USHF.L.U32 UR16, UR7, UR5, URZ ;  /* 0x0000000507107299 */ /* 0x000fe4000800063f */
[----:B------:R-:W-:Y:S01]  /*8da0*/  ULOP3.LUT UR15, URZ, UR6, URZ, 0x33, !UPT ;  /* 0x000000063f0f7292 */ /* 0x000fe2000f8e333f */
[----:B------:R-:W-:Y:S01]  /*8db0*/  ULDC.64 UR20, c[0x0][0x198] ;  /* 0x0000660000147ab9 */ /* 0x000fe20000000a00 */
[----:B0-----:R-:W-:-:S05]  /*8dc0*/  IMAD.U32 R7, RZ, RZ, UR8 ;  /* 0x00000008ff077e24 */ /* 0x001fca000f8e00ff */
[----:B------:R-:W-:-:S07]  /*8dd0*/  LEA R8, R7, 0x180, 0xc ;  /* 0x0000018007087811 */ /* 0x000fce00078e60ff */
.L_x_311:
[----:B------:R-:W-:-:S03]  /*8de0*/  UMOV UR4, 0xffffffff ;  /* 0xffffffff00047882 */ /* 0x000fc60000000000 */
[----:B------:R-:W-:Y:S05]  /*8df0*/  BRA.DIV UR4, `(.L_x_300) ;  /* 0x0000001204187947 */ /* 0x000fea000b800000 */
[----:B------:R-:W-:-:S13]  /*8e00*/  ELECT P6, URZ, PT ;  /* 0x00000000003f782f */ /* 0x000fda00038c0000 */
.L_x_325:
[----:B------:R-:W0:Y:S01]  /*8e10*/  LDC R3, c[0x0][0x28c] ;  /* 0x0000a300ff037b82 */ /* 0x000e220000000800 */
[----:B------:R-:W-:Y:S01]  /*8e20*/  BSSY B1, `(.L_x_301) ;  /* 0x000003b000017945 */ /* 0x000fe20003800000 */
[----:B0-----:R-:W-:-:S13]  /*8e30*/  ISETP.LT.OR P6, PT, R3, 0x1, !P6 ;  /* 0x000000010300780c */ /* 0x001fda00077c1670 */
[----:B------:R-:W-:Y:S05]  /*8e40*/  @P6 BRA `(.L_x_302) ;  /* 0x0000000000e06947 */ /* 0x000fea0003800000 */
[----:B------:R-:W-:Y:S02]  /*8e50*/  IMAD R7, R19, 0x2, R7 ;  /* 0x0000000213077824 */ /* 0x000fe400078e0207 */
[----:B------:R-:W-:Y:S02]  /*8e60*/  IMAD.SHL.U32 R22, R22, 0x100, RZ ;  /* 0x0000010016167824 */ /* 0x000fe400078e00ff */
[----:B------:R-:W-:Y:S02]  /*8e70*/  IMAD.MOV.U32 R15, RZ, RZ, RZ ;  /* 0x000000ffff0f7224 */ /* 0x000fe400078e00ff */
[----:B------:R-:W-:Y:S02]  /*8e80*/  IMAD.U32 R19, RZ, RZ, UR22 ;  /* 0x00000016ff137e24 */ /* 0x000fe4000f8e00ff */
[----:B------:R-:W-:Y:S02]  /*8e90*/  IMAD.MOV.U32 R3, RZ, RZ, R0 ;  /* 0x000000ffff037224 */ /* 0x000fe400078e0000 */
[----:B------:R-:W-:-:S02]  /*8ea0*/  IMAD.MOV.U32 R5, RZ, RZ, R9 ;  /* 0x000000ffff057224 */ /* 0x000fc400078e0009 */
[----:B------:R-:W-:-:S07]  /*8eb0*/  IMAD.SHL.U32 R12, R7, 0x20, RZ ;  /* 0x00000020070c7824 */ /* 0x000fce00078e00ff */
.L_x_306:
[----:B------:R-:W0:Y:S01]  /*8ec0*/  S2UR UR4, SR_CgaCtaId ;  /* 0x00000000000479c3 */ /* 0x000e220000008800 */
[----:B------:R-:W-:-:S07]  /*8ed0*/  MOV R4, 0x400 ;  /* 0x0000040000047802 */ /* 0x000fce0000000f00 */
[----:B------:R-:W1:Y:S01]  /*8ee0*/  @!P2 LDC R11, c[0x0][0x500] ;  /* 0x00014000ff0bab82 */ /* 0x000e620000000800 */
[----:B0-----:R-:W-:-:S05]  /*8ef0*/  IMAD.U32 R7, RZ, RZ, UR4 ;  /* 0x00000004ff077e24 */ /* 0x001fca000f8e00ff */
[----:B------:R-:W-:Y:S02]  /*8f00*/  LEA R14, R7, R4, 0x18 ;  /* 0x00000004070e7211 */ /* 0x000fe400078ec0ff */
[----:B------:R-:W-:-:S03]  /*8f10*/  SHF.L.U32 R4, R3, 0x1f, RZ ;  /* 0x0000001f03047819 */ /* 0x000fc600000006ff */
[----:B------:R-:W-:-:S04]  /*8f20*/  IMAD R13, R5, 0x8, R14 ;  /* 0x00000008050d7824 */ /* 0x000fc800078e020e */
[----:B------:R-:W0:Y:S02]  /*8f30*/  SYNCS.PHASECHK.TRANS64.TRYWAIT P1, [R13+URZ+0x28], R4 ;  /* 0x000028040d0075a7 */ /* 0x000e24000802017f */
[----:B01----:R-:W-:Y:S05]  /*8f40*/  @!P1 BRA `(.L_x_303) ;  /* 0x0000000c00e49947 */ /* 0x003fea0003800000 */
.L_x_326:
[----:B0-----:R-:W-:Y:S01]  /*8f50*/  PRMT R4, R6, 0x9910, RZ ;  /* 0x0000991006047816 */ /* 0x001fe200000000ff */
[----:B------:R0:W-:Y:S03]  /*8f60*/  @!P2 SYNCS.ARRIVE.TRANS64 RZ, [R13+URZ], R11 ;  /* 0x0000000b0dffa9a7 */ /* 0x0001e6000800003f */
[----:B------:R-:W-:-:S13]  /*8f70*/  ISETP.NE.AND P1, PT, R4, 0x2, PT ;  /* 0x000000020400780c */ /* 0x000fda0003f25270 */
[----:B0-----:R-:W-:Y:S05]  /*8f80*/  @P1 BRA `(.L_x_304) ;  /* 0x0000000000041947 */ /* 0x001fea0003800000 */
[----:B------:R-:W-:Y:S01]  /*8f90*/  BPT.TRAP 0x1 ;  /* 0x000000040000795c */ /* 0x000fe20000300000 */
.L_x_304:
[----:B------:R-:W-:Y:S05]  /*8fa0*/  @P0 BRA `(.L_x_305) ;  /* 0x0000000000040947 */ /* 0x000fea0003800000 */
[----:B------:R-:W-:Y:S01]  /*8fb0*/  BPT.TRAP 0x1 ;  /* 0x000000040000795c */ /* 0x000fe20000300000 */
.L_x_305:
[C---:B------:R-:W-:Y:S01]  /*8fc0*/  IMAD R4, R5.reuse, 0x2000, R8 ;  /* 0x0000200005047824 */ /* 0x040fe200078e0208 */
[----:B------:R-:W-:Y:S01]  /*8fd0*/  R2UR UR8, R14 ;  /* 0x000000000e0872ca */ /* 0x000fe200000e0000 */
[----:B------:R-:W-:Y:S01]  /*8fe0*/  IMAD R14, R5, 0x8000, R14 ;  /* 0x00008000050e7824 */ /* 0x000fe200078e020e */
[----:B------:R-:W-:Y:S01]  /*8ff0*/  R2UR UR17, R12 ;  /* 0x000000000c1172ca */ /* 0x000fe200000e0000 */
[----:B------:R-:W-:Y:S01]  /*9000*/  VIADD R19, R19, 0xffffffff ;  /* 0xffffffff13137836 */ /* 0x000fe20000000000 */
[----:B------:R-:W-:Y:S01]  /*9010*/  R2UR UR5, R4 ;  /* 0x00000000040572ca */ /* 0x000fe200000e0000 */
[----:B------:R-:W-:Y:S01]  /*9020*/  UIADD3 UR4, UP0, UR20, 0xf0, URZ ;  /* 0x000000f014047890 */ /* 0x000fe2000ff1e03f */
[----:B------:R-:W-:Y:S01]  /*9030*/  R2UR UR11, R14 ;  /* 0x000000000e0b72ca */ /* 0x000fe200000e0000 */
[----:B------:R-:W-:Y:S01]  /*9040*/  UIADD3 UR24, UP1, UR20, 0x1f0, URZ ;  /* 0x000001f014187890 */ /* 0x000fe2000ff3e03f */
[----:B------:R-:W-:Y:S01]  /*9050*/  R2UR UR9, R13 ;  /* 0x000000000d0972ca */ /* 0x000fe200000e0000 */
[----:B------:R-:W-:Y:S01]  /*9060*/  VIADD R5, R5, 0x1 ;  /* 0x0000000105057836 */ /* 0x000fe20000000000 */
[----:B------:R-:W-:Y:S01]  /*9070*/  R2UR UR10, R15 ;  /* 0x000000000f0a72ca */ /* 0x000fe200000e0000 */
[----:B------:R-:W-:Y:S01]  /*9080*/  UIADD3.X UR25, URZ, UR21, URZ, UP1, !UPT ;  /* 0x000000153f197290 */ /* 0x000fe20008ffe43f */
[----:B------:R-:W-:Y:S01]  /*9090*/  R2UR UR12, R2 ;  /* 0x00000000020c72ca */ /* 0x000fe200000e0000 */
[----:B------:R-:W-:Y:S01]  /*90a0*/  UMOV UR19, 0x30000 ;  /* 0x0003000000137882 */ /* 0x000fe20000000000 */
[----:B------:R-:W-:Y:S01]  /*90b0*/  R2UR UR18, R22 ;  /* 0x00000000161272ca */ /* 0x000fe200000e0000 */
[----:B------:R-:W-:Y:S01]  /*90c0*/  UMOV UR6, 0x0 ;  /* 0x0000000000067882 */ /* 0x000fe20000000000 */
[----:B------:R-:W-:Y:S01]  /*90d0*/  ISETP.GT.AND P3, PT, R19, 0x1, PT ;  /* 0x000000011300780c */ /* 0x000fe20003f64270 */
[----:B------:R-:W-:Y:S01]  /*90e0*/  UIADD3 UR8, UR8, UR5, URZ ;  /* 0x0000000508087290 */ /* 0x000fe2000fffe03f */
[----:B------:R-:W-:Y:S01]  /*90f0*/  ISETP.NE.AND P1, PT, R5, 0x5, PT ;  /* 0x000000050500780c */ /* 0x000fe20003f25270 */
[----:B------:R-:W-:Y:S01]  /*9100*/  UIADD3.X UR5, URZ, UR21, URZ, UP0, !UPT ;  /* 0x000000153f057290 */ /* 0x000fe200087fe43f */
[----:B------:R-:W-:Y:S01]  /*9110*/  VIADD R15, R15, 0x80 ;  /* 0x000000800f0f7836 */ /* 0x000fe20000000000 */
[----:B------:R-:W-:Y:S01]  /*9120*/  UIADD3 UR13, UR11, 0xa180, URZ ;  /* 0x0000a1800b0d7890 */ /* 0x000fe2000fffe03f */
[----:B------:R-:W-:Y:S01]  /*9130*/  SEL R4, RZ, 0x1, P1 ;  /* 0x00000001ff047807 */ /* 0x000fe20000800000 */
[----:B------:R-:W-:Y:S01]  /*9140*/  UMOV UR7, 0x10000000 ;  /* 0x1000000000077882 */ /* 0x000fe20000000000 */
[----:B------:R-:W-:Y:S01]  /*9150*/  UMOV UR11, UR17 ;  /* 0x00000011000b7c82 */ /* 0x000fe20008000000 */
[----:B------:R-:W-:-:S02]  /*9160*/  SEL R5, R5, RZ, P1 ;  /* 0x000000ff05057207 */ /* 0x000fc40000800000 */
[----:B------:R-:W-:Y:S01]  /*9170*/  LOP3.LUT R3, R3, R4, RZ, 0x3c, !PT ;  /* 0x0000000403037212 */ /* 0x000fe200078e3cff */
[----:B------:R0:W-:Y:S02]  /*9180*/  UTMALDG.3D.MULTICAST [UR8], [UR4], UR19, desc[UR6] ;  /* 0x00000608040073b4 */ /* 0x0001e40008011813 */
[----:B0-----:R-:W-:Y:S01]  /*9190*/  UMOV UR8, UR13 ;  /* 0x0000000d00087c82 */ /* 0x001fe20008000000 */
[----:B------:R-:W-:Y:S02]  /*91a0*/  UMOV UR11, UR18 ;  /* 0x00000012000b7c82 */ /* 0x000fe40008000000 */
[----:B------:R0:W-:Y:S02]  /*91b0*/  UTMALDG.3D [UR8], [UR24], desc[UR6] ;  /* 0x00000608180075b4 */ /* 0x0001e40008011000 */
[----:B0-----:R-:W-:Y:S05]  /*91c0*/  @P3 BRA `(.L_x_306) ;  /* 0xfffffffc003c3947 */ /* 0x001fea000383ffff */
.L_x_302:
[----:B------:R-:W-:Y:S05]  /*91d0*/  BSYNC B1 ;  /* 0x0000000000017941 */ /* 0x000fea0003800000 */
.L_x_301:
[----:B------:R-:W2:Y:S01]  /*91e0*/  LDL.64 R20, [R1] ;  /* 0x0000000001147983 */ /* 0x000ea20000100a00 */
[----:B------:R-:W-:Y:S01]  /*91f0*/  LOP3.LUT P4, RZ, R10, 0xff, RZ, 0xc0, !PT ;  /* 0x000000ff0aff7812 */ /* 0x000fe2000788c0ff */
[----:B------:R-:W-:Y:S01]  /*9200*/  VIADD R4, R9, UR40 ;  /* 0x0000002809047c36 */ /* 0x000fe20008000000 */
[----:B------:R-:W-:Y:S01]  /*9210*/  ULDC.64 UR4, c[0x0][0x650] ;  /* 0x0001940000047ab9 */ /* 0x000fe20000000a00 */
[----:B------:R-:W-:Y:S01]  /*9220*/  IMAD.U32 R9, RZ, RZ, UR40 ;  /* 0x00000028ff097e24 */ /* 0x000fe2000f8e00ff */
[----:B------:R-:W-:Y:S01]  /*9230*/  UISETP.GE.U32.AND UP0, UPT, UR40, 0x5, UPT ;  /* 0x000000052800788c */ /* 0x000fe2000bf06070 */
[----:B------:R-:W-:Y:S01]  /*9240*/  BSSY B1, `(.L_x_307) ;  /* 0x0000070000017945 */ /* 0x000fe20003800000 */
[----:B------:R-:W-:Y:S01]  /*9250*/  ISETP.GT.U32.AND P1, PT, R4, 0x4, PT ;  /* 0x000000040400780c */ /* 0x000fe20003f24070 */
[----:B------:R-:W-:Y:S01]  /*9260*/  IMAD.MOV.U32 R19, RZ, RZ, -0x1 ;  /* 0xffffffffff137424 */ /* 0x000fe200078e00ff */
[----:B------:R-:W-:Y:S01]  /*9270*/  PRMT R10, RZ, 0x7610, R10 ;  /* 0x00007610ff0a7816 */ /* 0x000fe2000000000a */
[----:B------:R-:W-:Y:S01]  /*9280*/  IMAD.MOV.U32 R22, RZ, RZ, -0x1 ;  /* 0xffffffffff167424 */ /* 0x000fe200078e00ff */
[----:B------:R-:W-:-:S02]  /*9290*/  ISETP.LT.U32.AND P1, PT, R9, 0x5, P1 ;  /* 0x000000050900780c */ /* 0x000fc40000f21070 */
[----:B------:R-:W-:Y:S01]  /*92a0*/  PLOP3.LUT P3, PT, PT, PT, UP0, 0x80, 0x0 ;  /* 0x000000000000781c */ /* 0x000fe20003f6f008 */
[----:B------:R-:W0:Y:S01]  /*92b0*/  @P4 S2R R7, SR_CgaCtaId ;  /* 0x0000000000074919 */ /* 0x000e220000008800 */
[----:B------:R-:W-:-:S04]  /*92c0*/  @P4 MOV R2, 0x400 ;  /* 0x0000040000024802 */ /* 0x000fc80000000f00 */
[----:B0-----:R-:W-:Y:S01]  /*92d0*/  @P4 LEA R5, R7, R2, 0x18 ;  /* 0x0000000207054211 */ /* 0x001fe200078ec0ff */
[----:B------:R-:W-:-:S03]  /*92e0*/  IMAD.WIDE.U32 R2, R4, -0x33333333, RZ ;  /* 0xcccccccd04027825 */ /* 0x000fc600078e00ff */
[----:B------:R0:W-:Y:S01]  /*92f0*/  @P4 SYNCS.ARRIVE.TRANS64.A1T0 RZ, [R5+URZ+0x88], RZ ;  /* 0x000088ff05ff49a7 */ /* 0x0001e2000810003f */
[----:B------:R-:W-:Y:S01]  /*9300*/  IMAD.MOV.U32 R2, RZ, RZ, -0x1 ;  /* 0xffffffffff027424 */ /* 0x000fe200078e00ff */
[----:B0-----:R-:W-:Y:S02]  /*9310*/  SHF.R.U32.HI R5, RZ, 0x2, R3 ;  /* 0x00000002ff057819 */ /* 0x001fe40000011603 */
[----:B------:R-:W-:-:S03]  /*9320*/  SEL R3, RZ, 0x1, !P1 ;  /* 0x00000001ff037807 */ /* 0x000fc60004800000 */
[----:B------:R-:W-:Y:S01]  /*9330*/  IMAD R9, R5, -0x5, R4 ;  /* 0xfffffffb05097824 */ /* 0x000fe200078e0204 */
[----:B------:R-:W-:Y:S02]  /*9340*/  LOP3.LUT R0, R0, R3, RZ, 0x3c, !PT ;  /* 0x0000000300007212 */ /* 0x000fe400078e3cff */
[----:B------:R-:W-:Y:S02]  /*9350*/  PRMT R3, RZ, 0x7610, R3 ;  /* 0x00007610ff037816 */ /* 0x000fe40000000003 */
[----:B------:R-:W-:Y:S02]  /*9360*/  @P3 LOP3.LUT R0, R0, 0x1, R5, 0x78, !PT ;  /* 0x0000000100003812 */ /* 0x000fe400078e7805 */
[----:B--2---:R-:W-:-:S04]  /*9370*/  IADD3 R18, P4, R18, R20, RZ ;  /* 0x0000001412127210 */ /* 0x004fc80007f9e0ff */
[----:B------:R-:W-:Y:S01]  /*9380*/  ISETP.GE.U32.AND P1, PT, R18, UR4, PT ;  /* 0x0000000412007c0c */ /* 0x000fe2000bf26070 */
[----:B------:R-:W-:-:S05]  /*9390*/  IMAD.X R17, R17, 0x1, R23, P4 ;  /* 0x0000000111117824 */ /* 0x000fca00020e0617 */
[----:B------:R-:W-:-:S13]  /*93a0*/  ISETP.GE.U32.AND.EX P1, PT, R17, UR5, PT, P1 ;  /* 0x0000000511007c0c */ /* 0x000fda000bf26110 */
[----:B------:R-:W-:Y:S05]  /*93b0*/  @P1 BRA `(.L_x_308) ;  /* 0x0000000400601947 */ /* 0x000fea0003800000 */
[----:B------:R-:W0:Y:S01]  /*93c0*/  S2R R12, SR_CTAID.X ;  /* 0x00000000000c7919 */ /* 0x000e220000002500 */
[----:B------:R-:W-:Y:S01]  /*93d0*/  ULDC.64 UR4, c[0x0][0x628] ;  /* 0x00018a0000047ab9 */ /* 0x000fe20000000a00 */
[----:B------:R-:W-:Y:S01]  /*93e0*/  ULDC UR7, c[0x0][0x630] ;  /* 0x00018c0000077ab9 */ /* 0x000fe20000000800 */
[----:B------:R-:W-:Y:S01]  /*93f0*/  ISETP.NE.U32.AND P1, PT, RZ, UR4, PT ;  /* 0x00000004ff007c0c */ /* 0x000fe2000bf25070 */
[----:B------:R-:W1:Y:S01]  /*9400*/  S2R R13, SR_CTAID.Y ;  /* 0x00000000000d7919 */ /* 0x000e620000002600 */
[----:B------:R-:W-:Y:S01]  /*9410*/  ULDC UR8, c[0x0][0x150] ;  /* 0x0000540000087ab9 */ /* 0x000fe20000000800 */
[----:B------:R-:W-:Y:S01]  /*9420*/  IMAD.MOV.U32 R2, RZ, RZ, R18 ;  /* 0x000000ffff027224 */ /* 0x000fe200078e0012 */
[----:B------:R-:W-:Y:S01]  /*9430*/  ISETP.NE.AND.EX P1, PT, RZ, UR5, PT, P1 ;  /* 0x00000005ff007c0c */ /* 0x000fe2000bf25310 */
[----:B------:R-:W-:Y:S01]  /*9440*/  IMAD.MOV.U32 R3, RZ, RZ, R17 ;  /* 0x000000ffff037224 */ /* 0x000fe200078e0011 */
[----:B0-----:R-:W-:-:S11]  /*9450*/  I2FP.F32.U32 R14, R12 ;  /* 0x0000000c000e7245 */ /* 0x001fd60000201000 */
[----:B------:R-:W-:Y:S05]  /*9460*/  @!P1 BRA `(.L_x_309) ;  /* 0x0000000000289947 */ /* 0x000fea0003800000 */
[----:B------:R-:W-:Y:S02]  /*9470*/  ULDC UR6, c[0x0][0x634] ;  /* 0x00018d0000067ab9 */ /* 0x000fe40000000800 */
[----:B------:R-:W-:-:S05]  /*9480*/  IADD3 R3, P1, R18, UR6, RZ ;  /* 0x0000000612037c10 */ /* 0x000fca000ff3e0ff */
[----:B------:R-:W-:-:S04]  /*9490*/  IMAD.X R11, RZ, RZ, R17, P1 ;  /* 0x000000ffff0b7224 */ /* 0x000fc800008e0611 */
[----:B------:R-:W-:-:S04]  /*94a0*/  IMAD.WIDE.U32 R4, R11, UR4, RZ ;  /* 0x000000040b047c25 */ /* 0x000fc8000f8e00ff */
[----:B------:R-:W-:-:S04]  /*94b0*/  IMAD.WIDE.U32 R4, P1, R3, UR5, R4 ;  /* 0x0000000503047c25 */ /* 0x000fc8000f820004 */
[----:B------:R-:W-:-:S04]  /*94c0*/  IMAD.WIDE.U32 R2, R3, UR4, RZ ;  /* 0x0000000403027c25 */ /* 0x000fc8000f8e00ff */
[----:B------:R-:W-:Y:S01]  /*94d0*/  IMAD.MOV.U32 R2, RZ, RZ, R5 ;  /* 0x000000ffff027224 */ /* 0x000fe200078e0005 */
[----:B------:R-:W-:Y:S01]  /*94e0*/  IADD3 RZ, P3, R3, R4, RZ ;  /* 0x0000000403ff7210 */ /* 0x000fe20007f7e0ff */
[----:B------:R-:W-:-:S04]  /*94f0*/  IMAD.X R3, RZ, RZ, RZ, P1 ;  /* 0x000000ffff037224 */ /* 0x000fc800008e06ff */
[----:B------:R-:W-:-:S08]  /*9500*/  IMAD.WIDE.U32.X R2, R11, UR5, R2, P3 ;  /* 0x000000050b027c25 */ /* 0x000fd000098e0402 */
.L_x_309:
[----:B------:R-:W0:Y:S01]  /*9510*/  LDC R21, c[0x0][0x65c] ;  /* 0x00019700ff157b82 */ /* 0x000e220000000800 */
[--C-:B------:R-:W-:Y:S01]  /*9520*/  SHF.R.U64 R11, R2, UR7, R3.reuse ;  /* 0x00000007020b7c19 */ /* 0x100fe20008001203 */
[----:B------:R-:W-:Y:S01]  /*9530*/  FMUL R14, R14, UR8 ;  /* 0x000000080e0e7c20 */ /* 0x000fe20008400000 */
[----:B------:R-:W-:Y:S01]  /*9540*/  SHF.R.U32.HI R2, RZ, UR7, R3 ;  /* 0x00000007ff027c19 */ /* 0x000fe20008011603 */
[----:B------:R-:W-:Y:S01]  /*9550*/  ULDC UR6, c[0x0][0x154] ;  /* 0x0000550000067ab9 */ /* 0x000fe20000000800 */
[----:B------:R-:W-:Y:S01]  /*9560*/  IADD3 R15, P1, RZ, -R11, RZ ;  /* 0x8000000bff0f7210 */ /* 0x000fe20007f3e0ff */
[----:B------:R-:W-:Y:S01]  /*9570*/  ULDC.64 UR4, c[0x0][0x620] ;  /* 0x0001880000047ab9 */ /* 0x000fe20000000a00 */
[----:B-1----:R-:W-:Y:S01]  /*9580*/  I2FP.F32.U32 R3, R13 ;  /* 0x0000000d00037245 */ /* 0x002fe20000201000 */
[----:B------:R-:W1:Y:S01]  /*9590*/  LDC R19, c[0x0][0x144] ;  /* 0x00005100ff137b82 */ /* 0x000e620000000800 */
[----:B------:R-:W2:Y:S01]  /*95a0*/  F2I.U32.TRUNC.NTZ R14, R14 ;  /* 0x0000000e000e7305 */ /* 0x000ea2000020f000 */
[----:B------:R-:W-:-:S02]  /*95b0*/  IMAD.X R2, RZ, RZ, ~R2, P1 ;  /* 0x000000ffff027224 */ /* 0x000fc400008e0e02 */
[----:B------:R-:W-:Y:S01]  /*95c0*/  FMUL R4, R3, UR6 ;  /* 0x0000000603047c20 */ /* 0x000fe20008400000 */
[----:B------:R-:W-:Y:S01]  /*95d0*/  IMAD.MOV.U32 R3, RZ, RZ, R17 ;  /* 0x000000ffff037224 */ /* 0x000fe200078e0011 */
[----:B------:R-:W-:Y:S01]  /*95e0*/  ULDC.64 UR6, c[0x0][0x640] ;  /* 0x0001900000067ab9 */ /* 0x000fe20000000a00 */
[----:B------:R-:W-:Y:S01]  /*95f0*/  IMAD R2, R2, UR4, RZ ;  /* 0x0000000402027c24 */ /* 0x000fe2000f8e02ff */
[----:B------:R-:W3:Y:S01]  /*9600*/  LDC R20, c[0x0][0x148] ;  /* 0x00005200ff147b82 */ /* 0x000ee20000000800 */
[----:B------:R-:W-:Y:S01]  /*9610*/  ISETP.NE.U32.AND P1, PT, RZ, UR6, PT ;  /* 0x00000006ff007c0c */ /* 0x000fe2000bf25070 */
[----:B------:R-:W4:Y:S01]  /*9620*/  F2I.U32.TRUNC.NTZ R4, R4 ;  /* 0x0000000400047305 */ /* 0x000f22000020f000 */
[----:B------:R-:W-:Y:S02]  /*9630*/  IMAD R5, R15, UR5, R2 ;  /* 0x000000050f057c24 */ /* 0x000fe4000f8e0202 */
[----:B------:R-:W-:Y:S01]  /*9640*/  IMAD.MOV.U32 R2, RZ, RZ, R18 ;  /* 0x000000ffff027224 */ /* 0x000fe200078e0012 */
[----:B------:R-:W-:-:S02]  /*9650*/  ISETP.NE.AND.EX P1, PT, RZ, UR7, PT, P1 ;  /* 0x00000007ff007c0c */ /* 0x000fc4000bf25310 */
[----:B0-----:R-:W-:Y:S01]  /*9660*/  ISETP.NE.AND P4, PT, R21, 0x1, PT ;  /* 0x000000011500780c */ /* 0x001fe20003f85270 */
[----:B------:R-:W-:Y:S01]  /*9670*/  IMAD.WIDE.U32 R2, R15, UR4, R2 ;  /* 0x000000040f027c25 */ /* 0x000fe2000f8e0002 */
[----:B------:R-:W-:-:S03]  /*9680*/  ULDC UR4, c[0x0][0x618] ;  /* 0x0001860000047ab9 */ /* 0x000fc60000000800 */
[----:B--2---:R-:W-:Y:S02]  /*9690*/  IMAD.MOV R14, RZ, RZ, -R14 ;  /* 0x000000ffff0e7224 */ /* 0x004fe400078e0a0e */
[----:B------:R-:W-:Y:S02]  /*96a0*/  IMAD.IADD R3, R3, 0x1, R5 ;  /* 0x0000000103037824 */ /* 0x000fe400078e0205 */
[----:B-1----:R-:W-:-:S03]  /*96b0*/  IMAD R12, R19, R14, R12 ;  /* 0x0000000e130c7224 */ /* 0x002fc600078e020c */
[--C-:B------:R-:W-:Y:S01]  /*96c0*/  SHF.R.U64 R14, R2, UR4, R3.reuse ;  /* 0x00000004020e7c19 */ /* 0x100fe20008001203 */
[----:B----4-:R-:W-:Y:S01]  /*96d0*/  IMAD.MOV R2, RZ, RZ, -R4 ;  /* 0x000000ffff027224 */ /* 0x010fe200078e0a04 */
[----:B------:R-:W-:Y:S01]  /*96e0*/  SHF.R.U32.HI R3, RZ, UR4, R3 ;  /* 0x00000004ff037c19 */ /* 0x000fe20008011603 */
[----:B------:R-:W-:Y:S02]  /*96f0*/  ULDC UR4, c[0x0][0x608] ;  /* 0x0001820000047ab9 */ /* 0x000fe40000000800 */
[----:B---3--:R-:W-:Y:S01]  /*9700*/  @P4 IMAD R12, R20, R2, R13 ;  /* 0x00000002140c4224 */ /* 0x008fe200078e020d */
[--C-:B------:R-:W-:Y:S02]  /*9710*/  SHF.R.U64 R19, R14, UR4, R3.reuse ;  /* 0x000000040e137c19 */ /* 0x100fe40008001203 */
[----:B------:R-:W-:Y:S01]  /*9720*/  SHF.R.U32.HI R2, RZ, UR4, R3 ;  /* 0x00000004ff027c19 */ /* 0x000fe20008011603 */
[----:B------:R-:W-:-:S03]  /*9730*/  ULDC UR4, c[0x0][0x658] ;  /* 0x0001960000047ab9 */ /* 0x000fc60000000800 */
[--C-:B------:R-:W-:Y:S02]  /*9740*/  SHF.R.U64 R13, R19, UR4, R2.reuse ;  /* 0x00000004130d7c19 */ /* 0x100fe40008001202 */
[----:B------:R-:W-:-:S03]  /*9750*/  SHF.R.U32.HI R2, RZ, UR4, R2 ;  /* 0x00000004ff027c19 */ /* 0x000fc60008011602 */
[----:B------:R-:W-:Y:S02]  /*9760*/  IMAD.MOV.U32 R4, RZ, RZ, R13 ;  /* 0x000000ffff047224 */ /* 0x000fe400078e000d */
[----:B------:R-:W-:Y:S01]  /*9770*/  IMAD.MOV.U32 R3, RZ, RZ, R2 ;  /* 0x000000ffff037224 */ /* 0x000fe200078e0002 */
[----:B------:R-:W-:Y:S06]  /*9780*/  @!P1 BRA `(.L_x_310) ;  /* 0x00000000002c9947 */ /* 0x000fec0003800000 */
        /* <DEDUP_REMOVED lines=9> */
[----:B------:R-:W-:-:S04]  /*9820*/  IMAD.WIDE.U32.X R2, R15, UR7, R2, P3 ;  /* 0x000000070f027c25 */ /* 0x000fc800098e0402 */
[----:B------:R-:W-:-:S07]  /*9830*/  IMAD.MOV.U32 R4, RZ, RZ, R2 ;  /* 0x000000ffff047224 */ /* 0x000fce00078e0002 */
.L_x_310:
[----:B------:R-:W-:Y:S01]  /*9840*/  ULDC UR4, c[0x0][0x648] ;  /* 0x0001920000047ab9 */ /* 0x000fe20000000800 */
[----:B------:R-:W-:Y:S01]  /*9850*/  LOP3.LUT R2, R19, UR15, RZ, 0xc0, !PT ;  /* 0x0000000f13027c12 */ /* 0x000fe2000f8ec0ff */
[----:B------:R-:W-:Y:S01]  /*9860*/  ULDC UR5, c[0x0][0x610] ;  /* 0x0001840000057ab9 */ /* 0x000fe20000000800 */
[----:B------:R-:W-:Y:S01]  /*9870*/  SHF.R.U64 R3, R4, UR4, R3 ;  /* 0x0000000404037c19 */ /* 0x000fe20008001203 */
[----:B------:R-:W-:Y:S01]  /*9880*/  ULDC UR4, c[0x0][0x638] ;  /* 0x00018e0000047ab9 */ /* 0x000fe20000000800 */
[----:B------:R-:W-:-:S03]  /*9890*/  LOP3.LUT R14, R14, UR14, RZ, 0xc0, !PT ;  /* 0x0000000e0e0e7c12 */ /* 0x000fc6000f8ec0ff */
[----:B------:R-:W-:Y:S02]  /*98a0*/  IMAD.MOV R4, RZ, RZ, -R3 ;  /* 0x000000ffff047224 */ /* 0x000fe400078e0a03 */
[----:B------:R-:W-:Y:S02]  /*98b0*/  IMAD R3, R3, UR16, R2 ;  /* 0x0000001003037c24 */ /* 0x000fe4000f8e0202 */
[----:B------:R-:W-:Y:S01]  /*98c0*/  IMAD R13, R4, UR4, R13 ;  /* 0x00000004040d7c24 */ /* 0x000fe2000f8e020d */
[----:B------:R-:W-:Y:S01]  /*98d0*/  ULDC UR4, c[0x0][0x600] ;  /* 0x0001800000047ab9 */ /* 0x000fe20000000800 */
[----:B------:R-:W-:Y:S02]  /*98e0*/  IMAD R12, R3, UR5, R12 ;  /* 0x00000005030c7c24 */ /* 0x000fe4000f8e020c */
[----:B------:R-:W-:Y:S02]  /*98f0*/  IMAD R13, R13, UR4, R14 ;  /* 0x000000040d0d7c24 */ /* 0x000fe4000f8e020e */
[----:B------:R-:W-:-:S02]  /*9900*/  IMAD.MOV.U32 R3, RZ, RZ, 0x1 ;  /* 0x00000001ff037424 */ /* 0x000fc400078e00ff */
[----:B------:R-:W-:Y:S01]  /*9910*/  IMAD.MOV.U32 R2, RZ, RZ, R11 ;  /* 0x000000ffff027224 */ /* 0x000fe200078e000b */
[----:B------:R-:W-:Y:S02]  /*9920*/  SEL R22, R13, R12, !P4 ;  /* 0x0000000c0d167207 */ /* 0x000fe40006000000 */
[----:B------:R-:W-:-:S07]  /*9930*/  SEL R19, R12, R13, !P4 ;  /* 0x0000000d0c137207 */ /* 0x000fce0006000000 */
.L_x_308:
[----:B------:R-:W-:Y:S05]  /*9940*/  BSYNC B1 ;  /* 0x0000000000017941 */ /* 0x000fea0003800000 */
.L_x_307:
[----:B------:R-:W-:-:S13]  /*9950*/  LOP3.LUT P1, RZ, R3, 0xff, RZ, 0xc0, !PT ;  /* 0x000000ff03ff7812 */ /* 0x000fda000782c0ff */
[----:B------:R-:W-:Y:S05]  /*9960*/  @P1 BRA `(.L_x_311) ;  /* 0xfffffff4001c1947 */ /* 0x000fea000383ffff */
[----:B------:R-:W-:Y:S05]  /*9970*/  BSYNC B0 ;  /* 0x0000000000007941 */ /* 0x000fea0003800000 */
.L_x_299:
[----:B------:R-:W-:-:S03]  /*9980*/  UMOV UR4, 0xffffffff ;  /* 0xffffffff00047882 */ /* 0x000fc60000000000 */
[----:B------:R-:W-:Y:S05]  /*9990*/  BRA.DIV UR4, `(.L_x_312) ;  /* 0x0000000604647947 */ /* 0x000fea000b800000 */
[----:B------:R-:W-:-:S13]  /*99a0*/  ELECT P6, URZ, PT ;  /* 0x00000000003f782f */ /* 0x000fda00038c0000 */
.L_x_329:
[----:B------:R-:W-:Y:S04]  /*99b0*/  BSSY B0, `(.L_x_313) ;  /* 0x0000034000007945 */ /* 0x000fe80003800000 */
[----:B------:R-:W-:Y:S05]  /*99c0*/  @!P6 BRA `(.L_x_314) ;  /* 0x0000000000c8e947 */ /* 0x000fea0003800000 */
[----:B------:R-:W-:-:S04]  /*99d0*/  LOP3.LUT R16, R16, 0x2, RZ, 0xfc, !PT ;  /* 0x0000000210107812 */ /* 0x000fc800078efcff */
[----:B------:R-:W-:-:S13]  /*99e0*/  ISETP.NE.AND P0, PT, R16, 0x3, PT ;  /* 0x000000031000780c */ /* 0x000fda0003f05270 */
[----:B------:R-:W-:Y:S05]  /*99f0*/  @!P0 BRA `(.L_x_315) ;  /* 0x0000000000048947 */ /* 0x000fea0003800000 */
[----:B------:R-:W-:Y:S01]  /*9a00*/  BPT.TRAP 0x1 ;  /* 0x000000040000795c */ /* 0x000fe20000300000 */
.L_x_315:
[----:B------:R-:W0:Y:S01]  /*9a10*/  S2R R3, SR_CgaCtaId ;  /* 0x0000000000037919 */ /* 0x000e220000008800 */
[----:B------:R-:W-:Y:S02]  /*9a20*/  MOV R2, 0x400 ;  /* 0x0000040000027802 */ /* 0x000fe40000000f00 */
[----:B------:R-:W-:Y:S02]  /*9a30*/  SHF.L.U32 R4, R0, 0x1f, RZ ;  /* 0x0000001f00047819 */ /* 0x000fe400000006ff */
[----:B0-----:R-:W-:-:S05]  /*9a40*/  LEA R2, R3, R2, 0x18 ;  /* 0x0000000203027211 */ /* 0x001fca00078ec0ff */
[----:B------:R-:W-:-:S04]  /*9a50*/  VIADD R2, R2, 0x28 ;  /* 0x0000002802027836 */ /* 0x000fc80000000000 */
[C---:B------:R-:W-:Y:S02]  /*9a60*/  IMAD R7, R9.reuse, 0x8, R2 ;  /* 0x0000000809077824 */ /* 0x040fe400078e0202 */
[----:B------:R-:W-:Y:S02]  /*9a70*/  VIADD R9, R9, 0x1 ;  /* 0x0000000109097836 */ /* 0x000fe40000000000 */
[----:B------:R-:W0:Y:S03]  /*9a80*/  SYNCS.PHASECHK.TRANS64.TRYWAIT P0, [R7+URZ], R4 ;  /* 0x00000004070075a7 */ /* 0x000e26000800017f */
[----:B------:R-:W-:-:S04]  /*9a90*/  ISETP.NE.AND P1, PT, R9, 0x5, PT ;  /* 0x000000050900780c */ /* 0x000fc80003f25270 */
[----:B------:R-:W-:Y:S02]  /*9aa0*/  SEL R3, RZ, 0x1, P1 ;  /* 0x00000001ff037807 */ /* 0x000fe40000800000 */
[----:B------:R-:W-:Y:S02]  /*9ab0*/  SEL R9, R9, RZ, P1 ;  /* 0x000000ff09097207 */ /* 0x000fe40000800000 */
[----:B------:R-:W-:-:S03]  /*9ac0*/  LOP3.LUT R6, R0, R3, RZ, 0x3c, !PT ;  /* 0x0000000300067212 */ /* 0x000fc600078e3cff */
[----:B------:R-:W-:Y:S01]  /*9ad0*/  IMAD R8, R9, 0x8, R2 ;  /* 0x0000000809087824 */ /* 0x000fe200078e0202 */
[----:B------:R-:W-:Y:S01]  /*9ae0*/  SHF.L.U32 R5, R6, 0x1f, RZ ;  /* 0x0000001f06057819 */ /* 0x000fe200000006ff */
[----:B0-----:R-:W-:Y:S06]  /*9af0*/  @!P0 BRA `(.L_x_316) ;  /* 0x00000004002c8947 */ /* 0x001fec0003800000 */
.L_x_330:
[----:B------:R-:W1:Y:S01]  /*9b00*/  SYNCS.PHASECHK.TRANS64.TRYWAIT P0, [R8+URZ], R5 ;  /* 0x00000005080075a7 */ /* 0x000e62000800017f */
[----:B------:R-:W-:-:S05]  /*9b10*/  VIADD R0, R9, 0x1 ;  /* 0x0000000109007836 */ /* 0x000fca0000000000 */
[----:B------:R-:W-:-:S04]  /*9b20*/  ISETP.NE.AND P1, PT, R0, 0x5, PT ;  /* 0x000000050000780c */ /* 0x000fc80003f25270 */
[----:B------:R-:W-:Y:S02]  /*9b30*/  SEL R3, RZ, 0x1, P1 ;  /* 0x00000001ff037807 */ /* 0x000fe40000800000 */
[----:B0-----:R-:W-:Y:S02]  /*9b40*/  SEL R7, R0, RZ, P1 ;  /* 0x000000ff00077207 */ /* 0x001fe40000800000 */
[----:B------:R-:W-:-:S03]  /*9b50*/  LOP3.LUT R6, R6, R3, RZ, 0x3c, !PT ;  /* 0x0000000306067212 */ /* 0x000fc600078e3cff */
[----:B------:R-:W-:Y:S01]  /*9b60*/  IMAD R9, R7, 0x8, R2 ;  /* 0x0000000807097824 */ /* 0x000fe200078e0202 */
[----:B------:R-:W-:Y:S01]  /*9b70*/  SHF.L.U32 R4, R6, 0x1f, RZ ;  /* 0x0000001f06047819 */ /* 0x000fe200000006ff */
[----:B-1----:R-:W-:Y:S06]  /*9b80*/  @!P0 BRA `(.L_x_317) ;  /* 0x00000004001c8947 */ /* 0x002fec0003800000 */
.L_x_331:
[----:B------:R-:W1:Y:S01]  /*9b90*/  SYNCS.PHASECHK.TRANS64.TRYWAIT P0, [R9+URZ], R4 ;  /* 0x00000004090075a7 */ /* 0x000e62000800017f */
[----:B------:R-:W-:-:S05]  /*9ba0*/  VIADD R0, R7, 0x1 ;  /* 0x0000000107007836 */ /* 0x000fca0000000000 */
[----:B------:R-:W-:-:S04]  /*9bb0*/  ISETP.NE.AND P1, PT, R0, 0x5, PT ;  /* 0x000000050000780c */ /* 0x000fc80003f25270 */
[----:B------:R-:W-:Y:S02]  /*9bc0*/  SEL R3, RZ, 0x1, P1 ;  /* 0x00000001ff037807 */ /* 0x000fe40000800000 */
[----:B------:R-:W-:Y:S02]  /*9bd0*/  SEL R7, R0, RZ, P1 ;  /* 0x000000ff00077207 */ /* 0x000fe40000800000 */
[----:B------:R-:W-:-:S03]  /*9be0*/  LOP3.LUT R11, R6, R3, RZ, 0x3c, !PT ;  /* 0x00000003060b7212 */ /* 0x000fc600078e3cff */
[----:B------:R-:W-:Y:S01]  /*9bf0*/  IMAD R6, R7, 0x8, R2 ;  /* 0x0000000807067824 */ /* 0x000fe200078e0202 */
[----:B0-----:R-:W-:Y:S01]  /*9c00*/  SHF.L.U32 R5, R11, 0x1f, RZ ;  /* 0x0000001f0b057819 */ /* 0x001fe200000006ff */
[----:B-1----:R-:W-:Y:S06]  /*9c10*/  @!P0 BRA `(.L_x_318) ;  /* 0x00000004000c8947 */ /* 0x002fec0003800000 */
.L_x_332:
[----:B------:R-:W1:Y:S01]  /*9c20*/  SYNCS.PHASECHK.TRANS64.TRYWAIT P0, [R6+URZ], R5 ;  /* 0x00000005060075a7 */ /* 0x000e62000800017f */
[----:B------:R-:W-:-:S05]  /*9c30*/  VIADD R0, R7, 0x1 ;  /* 0x0000000107007836 */ /* 0x000fca0000000000 */
[----:B------:R-:W-:-:S04]  /*9c40*/  ISETP.NE.AND P1, PT, R0, 0x5, PT ;  /* 0x000000050000780c */ /* 0x000fc80003f25270 */
[----:B0-----:R-:W-:Y:S02]  /*9c50*/  SEL R4, RZ, 0x1, P1 ;  /* 0x00000001ff047807 */ /* 0x001fe40000800000 */
[----:B------:R-:W-:Y:S02]  /*9c60*/  SEL R3, R0, RZ, P1 ;  /* 0x000000ff00037207 */ /* 0x000fe40000800000 */
[----:B------:R-:W-:Y:S01]  /*9c70*/  LOP3.LUT R0, R11, R4, RZ, 0x3c, !PT ;  /* 0x000000040b007212 */ /* 0x000fe200078e3cff */
[----:B-1----:R-:W-:Y:S06]  /*9c80*/  @!P0 BRA `(.L_x_319) ;  /* 0x0000000400048947 */ /* 0x002fec0003800000 */
.L_x_333:
[----:B------:R-:W-:Y:S01]  /*9c90*/  IMAD R3, R3, 0x8, R2 ;  /* 0x0000000803037824 */ /* 0x000fe200078e0202 */
[----:B------:R-:W-:-:S07]  /*9ca0*/  SHF.L.U32 R0, R0, 0x1f, RZ ;  /* 0x0000001f00007819 */ /* 0x000fce00000006ff */
.L_x_320:
[----:B-1----:R1:W2:Y:S02]  /*9cb0*/  SYNCS.PHASECHK.TRANS64.TRYWAIT P0, [R3+URZ], R0 ;  /* 0x00000000030075a7 */ /* 0x0022a4000800017f */
[----:B--2---:R-:W-:Y:S05]  /*9cc0*/  @!P0 NANOSLEEP.SYNCS 0x989680 ;  /* 0x009896800000895d */ /* 0x004fea0003900000 */
[----:B------:R-:W2:Y:S02]  /*9cd0*/  @!P0 SYNCS.PHASECHK.TRANS64 P0, [R3+URZ], R0 ;  /* 0x00000000030085a7 */ /* 0x000ea4000800007f */
[----:B--2---:R-:W-:Y:S05]  /*9ce0*/  @!P0 BRA `(.L_x_320) ;  /* 0xfffffffc00f08947 */ /* 0x004fea000383ffff */
.L_x_314:
[----:B------:R-:W-:Y:S05]  /*9cf0*/  BSYNC B0 ;  /* 0x0000000000007941 */ /* 0x000fea0003800000 */
.L_x_313:
[----:B------:R-:W-:Y:S05]  /*9d00*/  EXIT ;  /* 0x000000000000794d */ /* 0x000fea0003800000 */
.L_x_19:
[----:B-1----:R1:W2:Y:S02]  /*9d10*/  SYNCS.PHASECHK.TRANS64.TRYWAIT P0, [R159+URZ], R0 ;  /* 0x000000009f0075a7 */ /* 0x0022a4000800017f */
[----:B--2---:R-:W-:Y:S05]  /*9d20*/  @!P0 NANOSLEEP.SYNCS 0x989680 ;  /* 0x009896800000895d */ /* 0x004fea0003900000 */
[----:B------:R-:W2:Y:S02]  /*9d30*/  @!P0 SYNCS.PHASECHK.TRANS64 P0, [R159+URZ], R0 ;  /* 0x000000009f0085a7 */ /* 0x000ea4000800007f */
[----:B--2---:R-:W-:Y:S05]  /*9d40*/  @!P0 BRA `(.L_x_19) ;  /* 0xfffffffc00f08947 */ /* 0x004fea000383ffff */
[----:B------:R-:W-:Y:S05]  /*9d50*/  BRA `(.L_x_321) ;  /* 0xffffff7800487947 */ /* 0x000fea000383ffff */
.L_x_24:
[----:B--2---:R2:W3:Y:S02]  /*9d60*/  SYNCS.PHASECHK.TRANS64.TRYWAIT P1, [R3+URZ], R0 ;  /* 0x00000000030075a7 */ /* 0x0044e4000802017f */
[----:B---3--:R-:W-:Y:S05]  /*9d70*/  @!P1 NANOSLEEP.SYNCS 0x989680 ;  /* 0x009896800000995d */ /* 0x008fea0003900000 */
[----:B------:R-:W3:Y:S02]  /*9d80*/  @!P1 SYNCS.PHASECHK.TRANS64 P1, [R3+URZ], R0 ;  /* 0x00000000030095a7 */ /* 0x000ee4000802007f */
[----:B---3--:R-:W-:Y:S05]  /*9d90*/  @!P1 BRA `(.L_x_24) ;  /* 0xfffffffc00f09947 */ /* 0x008fea000383ffff */
[----:B------:R-:W-:Y:S05]  /*9da0*/  BRA `(.L_x_23) ;  /* 0xffffff7800b87947 */ /* 0x000fea000383ffff */
.L_x_29:
[----:B--2---:R-:W-:-:S04]  /*9db0*/  IMAD.U32 R5, RZ, RZ, UR4 ;  /* 0x00000004ff057e24 */ /* 0x004fc8000f8e00ff */
[----:B------:R2:W3:Y:S03]  /*9dc0*/  SYNCS.PHASECHK.TRANS64.TRYWAIT P1, [R5+URZ], R4 ;  /* 0x00000004050075a7 */ /* 0x0004e6000802017f */
[----:B---3--:R-:W-:Y:S05]  /*9dd0*/  @!P1 NANOSLEEP.SYNCS 0x989680 ;  /* 0x009896800000995d */ /* 0x008fea0003900000 */
[----:B------:R-:W3:Y:S02]  /*9de0*/  @!P1 SYNCS.PHASECHK.TRANS64 P1, [R5+URZ], R4 ;  /* 0x00000004050095a7 */ /* 0x000ee4000802007f */
[----:B---3--:R-:W-:Y:S05]  /*9df0*/  @!P1 BRA `(.L_x_29) ;  /* 0xfffffffc00ec9947 */ /* 0x008fea000383ffff */
[----:B------:R-:W-:Y:S05]  /*9e00*/  BRA `(.L_x_28) ;  /* 0xffffff7c00887947 */ /* 0x000fea000383ffff */
.L_x_35:
[----:B-1----:R1:W2:Y:S02]  /*9e10*/  SYNCS.PHASECHK.TRANS64.TRYWAIT P0, [R159+URZ+0x10], R0 ;  /* 0x000010009f0075a7 */ /* 0x0022a4000800017f */
[----:B--2---:R-:W-:Y:S05]  /*9e20*/  @!P0 NANOSLEEP.SYNCS 0x989680 ;  /* 0x009896800000895d */ /* 0x004fea0003900000 */
[----:B------:R-:W2:Y:S02]  /*9e30*/  @!P0 SYNCS.PHASECHK.TRANS64 P0, [R159+URZ+0x10], R0 ;  /* 0x000010009f0085a7 */ /* 0x000ea4000800007f */
[----:B--2---:R-:W-:Y:S05]  /*9e40*/  @!P0 BRA `(.L_x_35) ;  /* 0xfffffffc00f08947 */ /* 0x004fea000383ffff */
[----:B------:R-:W-:Y:S05]  /*9e50*/  BRA `(.L_x_322) ;  /* 0xffffff8000d47947 */ /* 0x000fea000383ffff */
.L_x_300:
[----:B------:R-:W-:Y:S01]  /*9e60*/  BSSY B1, `(.L_x_323) ;  /* 0x0000006000017945 */ /* 0x000fe20003800000 */
[----:B------:R-:W-:-:S07]  /*9e70*/  IMAD.MOV.U32 R15, RZ, RZ, -0x1 ;  /* 0xffffffffff0f7424 */ /* 0x000fce00078e00ff */
[----:B-----5:R-:W-:Y:S05]  /*9e80*/  WARPSYNC.COLLECTIVE R15, `(.L_x_324) ;  /* 0x000000000f0c7348 */ /* 0x020fea0003c00000 */
[----:B------:R-:W-:Y:S02]  /*9e90*/  ELECT P6, UR62, PT ;  /* 0x00000000003e782f */ /* 0x000fe400038c0000 */
[----:B------:R-:W-:Y:S01]  /*9ea0*/  MOV R14, UR62 ;  /* 0x0000003e000e7c02 */ /* 0x000fe20008000f00 */
[----:B-----5:R-:W-:Y:S10]  /*9eb0*/  ENDCOLLECTIVE ;  /* 0x000000000000791b */ /* 0x020ff40003800000 */
.L_x_324:
[----:B------:R-:W-:Y:S05]  /*9ec0*/  BSYNC B1 ;  /* 0x0000000000017941 */ /* 0x000fea0003800000 */
.L_x_323:
[----:B------:R-:W-:Y:S05]  /*9ed0*/  BRA `(.L_x_325) ;  /* 0xffffffec00cc7947 */ /* 0x000fea000383ffff */
.L_x_303:
[----:B0-----:R0:W1:Y:S02]  /*9ee0*/  SYNCS.PHASECHK.TRANS64.TRYWAIT P1, [R13+URZ+0x28], R4 ;  /* 0x000028040d0075a7 */ /* 0x001064000802017f */
[----:B-1----:R-:W-:Y:S05]  /*9ef0*/  @!P1 NANOSLEEP.SYNCS 0x989680 ;  /* 0x009896800000995d */ /* 0x002fea0003900000 */
[----:B------:R-:W1:Y:S02]  /*9f00*/  @!P1 SYNCS.PHASECHK.TRANS64 P1, [R13+URZ+0x28], R4 ;  /* 0x000028040d0095a7 */ /* 0x000e64000802007f */
[----:B-1----:R-:W-:Y:S05]  /*9f10*/  @!P1 BRA `(.L_x_303) ;  /* 0xfffffffc00f09947 */ /* 0x002fea000383ffff */
[----:B------:R-:W-:Y:S05]  /*9f20*/  BRA `(.L_x_326) ;  /* 0xfffffff000087947 */ /* 0x000fea000383ffff */
.L_x_312:
[----:B------:R-:W-:Y:S01]  /*9f30*/  BSSY B0, `(.L_x_327) ;  /* 0x0000006000007945 */ /* 0x000fe20003800000 */
[----:B------:R-:W-:-:S07]  /*9f40*/  IMAD.MOV.U32 R15, RZ, RZ, -0x1 ;  /* 0xffffffffff0f7424 */ /* 0x000fce00078e00ff */
[----:B-----5:R-:W-:Y:S05]  /*9f50*/  WARPSYNC.COLLECTIVE R15, `(.L_x_328) ;  /* 0x000000000f0c7348 */ /* 0x020fea0003c00000 */
[----:B------:R-:W-:Y:S02]  /*9f60*/  ELECT P6, UR62, PT ;  /* 0x00000000003e782f */ /* 0x000fe400038c0000 */
[----:B------:R-:W-:Y:S01]  /*9f70*/  MOV R14, UR62 ;  /* 0x0000003e000e7c02 */ /* 0x000fe20008000f00 */
[----:B-----5:R-:W-:Y:S10]  /*9f80*/  ENDCOLLECTIVE ;  /* 0x000000000000791b */ /* 0x020ff40003800000 */
.L_x_328:
[----:B------:R-:W-:Y:S05]  /*9f90*/  BSYNC B0 ;  /* 0x0000000000007941 */ /* 0x000fea0003800000 */
.L_x_327:
[----:B------:R-:W-:Y:S05]  /*9fa0*/  BRA `(.L_x_329) ;  /* 0xfffffff800807947 */ /* 0x000fea000383ffff */
.L_x_316:
[----:B0-----:R0:W1:Y:S02]  /*9fb0*/  SYNCS.PHASECHK.TRANS64.TRYWAIT P0, [R7+URZ], R4 ;  /* 0x00000004070075a7 */ /* 0x001064000800017f */
[----:B-1----:R-:W-:Y:S05]  /*9fc0*/  @!P0 NANOSLEEP.SYNCS 0x989680 ;  /* 0x009896800000895d */ /* 0x002fea0003900000 */
[----:B------:R-:W1:Y:S02]  /*9fd0*/  @!P0 SYNCS.PHASECHK.TRANS64 P0, [R7+URZ], R4 ;  /* 0x00000004070085a7 */ /* 0x000e64000800007f */
[----:B-1----:R-:W-:Y:S05]  /*9fe0*/  @!P0 BRA `(.L_x_316) ;  /* 0xfffffffc00f08947 */ /* 0x002fea000383ffff */
[----:B------:R-:W-:Y:S05]  /*9ff0*/  BRA `(.L_x_330) ;  /* 0xfffffff800c07947 */ /* 0x000fea000383ffff */
.L_x_317:
[----:B0-----:R0:W1:Y:S02]  /*a000*/  SYNCS.PHASECHK.TRANS64.TRYWAIT P0, [R8+URZ], R5 ;  /* 0x00000005080075a7 */ /* 0x001064000800017f */
[----:B-1----:R-:W-:Y:S05]  /*a010*/  @!P0 NANOSLEEP.SYNCS 0x989680 ;  /* 0x009896800000895d */ /* 0x002fea0003900000 */
[----:B------:R-:W1:Y:S02]  /*a020*/  @!P0 SYNCS.PHASECHK.TRANS64 P0, [R8+URZ], R5 ;  /* 0x00000005080085a7 */ /* 0x000e64000800007f */
[----:B-1----:R-:W-:Y:S05]  /*a030*/  @!P0 BRA `(.L_x_317) ;  /* 0xfffffffc00f08947 */ /* 0x002fea000383ffff */
[----:B------:R-:W-:Y:S05]  /*a040*/  BRA `(.L_x_331) ;  /* 0xfffffff800d07947 */ /* 0x000fea000383ffff */
.L_x_318:
[----:B0-----:R0:W1:Y:S02]  /*a050*/  SYNCS.PHASECHK.TRANS64.TRYWAIT P0, [R9+URZ], R4 ;  /* 0x00000004090075a7 */ /* 0x001064000800017f */
[----:B-1----:R-:W-:Y:S05]  /*a060*/  @!P0 NANOSLEEP.SYNCS 0x989680 ;  /* 0x009896800000895d */ /* 0x002fea0003900000 */
[----:B------:R-:W1:Y:S02]  /*a070*/  @!P0 SYNCS.PHASECHK.TRANS64 P0, [R9+URZ], R4 ;  /* 0x00000004090085a7 */ /* 0x000e64000800007f */
[----:B-1----:R-:W-:Y:S05]  /*a080*/  @!P0 BRA `(.L_x_318) ;  /* 0xfffffffc00f08947 */ /* 0x002fea000383ffff */
[----:B------:R-:W-:Y:S05]  /*a090*/  BRA `(.L_x_332) ;  /* 0xfffffff800e07947 */ /* 0x000fea000383ffff */
.L_x_319:
[----:B0-----:R0:W1:Y:S02]  /*a0a0*/  SYNCS.PHASECHK.TRANS64.TRYWAIT P0, [R6+URZ], R5 ;  /* 0x00000005060075a7 */ /* 0x001064000800017f */
[----:B-1----:R-:W-:Y:S05]  /*a0b0*/  @!P0 NANOSLEEP.SYNCS 0x989680 ;  /* 0x009896800000895d */ /* 0x002fea0003900000 */
[----:B------:R-:W1:Y:S02]  /*a0c0*/  @!P0 SYNCS.PHASECHK.TRANS64 P0, [R6+URZ], R5 ;  /* 0x00000005060085a7 */ /* 0x000e64000800007f */
[----:B-1----:R-:W-:Y:S05]  /*a0d0*/  @!P0 BRA `(.L_x_319) ;  /* 0xfffffffc00f08947 */ /* 0x002fea000383ffff */
[----:B------:R-:W-:Y:S05]  /*a0e0*/  BRA `(.L_x_333) ;  /* 0xfffffff800e87947 */ /* 0x000fea000383ffff */
.L_x_334:
[----:B------:R-:W-:-:S00]  /*a0f0*/  BRA `(.L_x_334) ;  /* 0xfffffffc00fc7947 */ /* 0x000fc0000383ffff */
[----:B------:R-:W-:-:S00]  /*a100*/  NOP ;  /* 0x0000000000007918 */ /* 0x000fc00000000000 */
[----:B------:R-:W-:-:S00]  /*a110*/  NOP ;  /* 0x0000000000007918 */ /* 0x000fc00000000000 */
[----:B------:R-:W-:-:S00]  /*a120*/  NOP ;  /* 0x0000000000007918 */ /* 0x000fc00000000000 */
[----:B------:R-:W-:-:S00]  /*a130*/  NOP ;  /* 0x0000000000007918 */ /* 0x000fc00000000000 */
[----:B------:R-:W-:-:S00]  /*a140*/  NOP ;  /* 0x0000000000007918 */ /* 0x000fc00000000000 */
[----:B------:R-:W-:-:S00]  /*a150*/  NOP ;  /* 0x0000000000007918 */ /* 0x000fc00000000000 */
[----:B------:R-:W-:-:S00]  /*a160*/  NOP ;  /* 0x0000000000007918 */ /* 0x000fc00000000000 */
[----:B------:R-:W-:-:S00]  /*a170*/  NOP ;  /* 0x0000000000007918 */ /* 0x000fc00000000000 */
.L_x_335:


//--------------------- .nv.global.init           --------------------------
	.section	.nv.global.init,"aw",@progbits
.nv.global.init:
	.type		$str$22,@object
	.size		$str$22,($str$23 - $str$22)
$str$22:
        /*0000*/ 	.byte	0x6b, 0x5f, 0x74, 0x69, 0x6c, 0x65, 0x5f, 0x63, 0x6f, 0x75, 0x6e, 0x74, 0x20, 0x3e, 0x3d, 0x20
        /*0010*/ 	.byte	0x31, 0x00
	.type		$str$23,@object
	.size		$str$23,(__unnamed_1 - $str$23)
$str$23:
        /*0012*/ 	.byte	0x2f, 0x74, 0x6d, 0x70, 0x2f, 0x63, 0x75, 0x74, 0x6c, 0x61, 0x73, 0x73, 0x5f, 0x73, 0x77, 0x65
        /*0022*/ 	.byte	0x65, 0x70, 0x5f, 0x73, 0x72, 0x63, 0x2f, 0x69, 0x6e, 0x63, 0x6c, 0x75, 0x64, 0x65, 0x2f, 0x63
        /*0032*/ 	.byte	0x75, 0x74, 0x6c, 0x61, 0x73, 0x73, 0x2f, 0x67, 0x65, 0x6d, 0x6d, 0x2f, 0x63, 0x6f, 0x6c, 0x6c
        /*0042*/ 	.byte	0x65, 0x63, 0x74, 0x69, 0x76, 0x65, 0x2f, 0x73, 0x6d, 0x39, 0x30, 0x5f, 0x6d, 0x6d, 0x61, 0x5f
        /*0052*/ 	.byte	0x74, 0x6d, 0x61, 0x5f, 0x67, 0x6d, 0x6d, 0x61, 0x5f, 0x73, 0x73, 0x5f, 0x77, 0x61, 0x72, 0x70
        /*0062*/ 	.byte	0x73, 0x70, 0x65, 0x63, 0x69, 0x61, 0x6c, 0x69, 0x7a, 0x65, 0x64, 0x2e, 0x68, 0x70, 0x70, 0x00
	.type		__unnamed_1,@object
	.size		__unnamed_1,(.L_0 - __unnamed_1)
__unnamed_1:
        /*0072*/ 	.byte	0x76, 0x6f, 0x69, 0x64, 0x20, 0x63, 0x75, 0x74, 0x6c, 0x61, 0x73, 0x73, 0x3a, 0x3a, 0x67, 0x65
        /* <DEDUP_REMOVED lines=172> */
        /*0b42*/ 	.byte	0x3a, 0x69, 0x64, 0x65, 0x6e, 0x74, 0x69, 0x74, 0x79, 0x5d, 0x00
.L_0:


//--------------------- .nv.shared._ZN7cutlass13device_kernelINS_4gemm6kernel13GemmUniversalIN4cute5tupleIJiiiiEEENS1_10collective13CollectiveMmaINS1_34MainloopSm90TmaGmmaWarpSpecializedILi5ENS5_IJNS4_1CILi1EEENSA_ILi2EEESB_EEENS1_32KernelTmaWarpSpecializedPingpongEEENS5_IJNSA_ILi64EEENSA_ILi256EEENSA_ILi128EEEEEEaNS5_IJlSB_lEEEaSK_NS4_8TiledMMAINS4_8MMA_AtomIJNS4_4SM904GMMA27MMA_64x256x32_S32S8S8_SS_TNEEEENS4_6LayoutINS5_IJSB_SB_SB_EEENS5_IJNSA_ILi0EEEST_ST_EEEEENS5_IJNS4_10UnderscoreESW_SW_EEEEENS4_23SM90_TMA_LOAD_MULTICASTENS4_14ComposedLayoutINS4_7SwizzleILi3ELi4ELi3EEENS4_18smem_ptr_flag_bitsILi8EEENSR_INS5_IJNSA_ILi8EEESI_EEENS5_IJSI_SB_EEEEEEEvNS4_8identityENS4_13SM90_TMA_LOADES19_vS1A_EENS_8epilogue10collective6detail29Sm90TmaWarpSpecializedAdapterINS1E_15DefaultEpilogueIaSK_SK_NS1D_6thread17LinearCombinationIaLi1EiiLNS1I_9ScaleType4KindE0ELNS_15FloatRoundStyleE2EaEENS1_15EpilogueDefaultEEEEEvvEEEEvNT_6ParamsE --------------------------
	.section	.nv.shared._ZN7cutlass13device_kernelINS_4gemm6kernel13GemmUniversalIN4cute5tupleIJiiiiEEENS1_10collective13CollectiveMmaINS1_34MainloopSm90TmaGmmaWarpSpecializedILi5ENS5_IJNS4_1CILi1EEENSA_ILi2EEESB_EEENS1_32KernelTmaWarpSpecializedPingpongEEENS5_IJNSA_ILi64EEENSA_ILi256EEENSA_ILi128EEEEEEaNS5_IJlSB_lEEEaSK_NS4_8TiledMMAINS4_8MMA_AtomIJNS4_4SM904GMMA27MMA_64x256x32_S32S8S8_SS_TNEEEENS4_6LayoutINS5_IJSB_SB_SB_EEENS5_IJNSA_ILi0EEEST_ST_EEEEENS5_IJNS4_10UnderscoreESW_SW_EEEEENS4_23SM90_TMA_LOAD_MULTICASTENS4_14ComposedLayoutINS4_7SwizzleILi3ELi4ELi3EEENS4_18smem_ptr_flag_bitsILi8EEENSR_INS5_IJNSA_ILi8EEESI_EEENS5_IJSI_SB_EEEEEEEvNS4_8identityENS4_13SM90_TMA_LOADES19_vS1A_EENS_8epilogue10collective6detail29Sm90TmaWarpSpecializedAdapterINS1E_15DefaultEpilogueIaSK_SK_NS1D_6thread17LinearCombinationIaLi1EiiLNS1I_9ScaleType4KindE0ELNS_15FloatRoundStyleE2EaEENS1_15EpilogueDefaultEEEEEvvEEEEvNT_6ParamsE,"aw",@nobits
	.sectionflags	@""
	.align	16
	.zero		1024


//--------------------- .nv.shared.reserved.0     --------------------------
	.section	.nv.shared.reserved.0,"aw",@nobits
	.weak		__nv_reservedSMEM_offset_0_alias
	.size		__nv_reservedSMEM_offset_0_alias, 0, 0
	.other		__nv_reservedSMEM_offset_0_alias,@"STO_CUDA_RESERVED_SHARED STV_DEFAULT"
__nv_reservedSMEM_offset_0_alias:
	.zero		0


//--------------------- .nv.global                --------------------------
	.section	.nv.global,"aw",@nobits
.nv.global:
	.type		_ZN39_INTERNAL_858a95ec_4_k_cu_4c6849c4_47844cute1_E,@object
	.size		_ZN39_INTERNAL_858a95ec_4_k_cu_4c6849c4_47844cute1_E,(_ZN39_INTERNAL_858a95ec_4_k_cu_4c6849c4_47844cuda3std3__45__cpo6cbeginE - _ZN39_INTERNAL_858a95ec_4_k_cu_4c6849c4_47844cute1_E)
_ZN39_INTERNAL_858a95ec_4_k_cu_4c6849c4_47844cute1_E:
	.zero		1
	.type		_ZN39_INTERNAL_858a95ec_4_k_cu_4c6849c4_47844cuda3std3__45__cpo6cbeginE,@object
	.size		_ZN39_INTERNAL_858a95ec_4_k_cu_4c6849c4_47844cuda3std3__45__cpo6cbeginE,(_ZN39_INTERNAL_858a95ec_4_k_cu_4c6849c4_47844cuda3std3__48in_placeE - _ZN39_INTERNAL_858a95ec_4_k_cu_4c6849c4_47844cuda3std3__45__cpo6cbeginE)
_ZN39_INTERNAL_858a95ec_4_k_cu_4c6849c4_47844cuda3std3__45__cpo6cbeginE:
	.zero		1
	.type		_ZN39_INTERNAL_858a95ec_4_k_cu_4c6849c4_47844cuda3std3__48in_placeE,@object
	.size		_ZN39_INTERNAL_858a95ec_4_k_cu_4c6849c4_47844cuda3std3__48in_placeE,(_ZN39_INTERNAL_858a95ec_4_k_cu_4c6849c4_47844cuda3std6ranges3__45__cpo9iter_moveE - _ZN39_INTERNAL_858a95ec_4_k_cu_4c6849c4_47844cuda3std3__48in_placeE)
_ZN39_INTERNAL_858a95ec_4_k_cu_4c6849c4_47844cuda3std3__48in_placeE:
	.zero		1
	.type		_ZN39_INTERNAL_858a95ec_4_k_cu_4c6849c4_47844cuda3std6ranges3__45__cpo9iter_moveE,@object
	.size		_ZN39_INTERNAL_858a95ec_4_k_cu_4c6849c4_47844cuda3std6ranges3__45__cpo9iter_moveE,(_ZN39_INTERNAL_858a95ec_4_k_cu_4c6849c4_47844cuda3std3__45__cpo5beginE - _ZN39_INTERNAL_858a95ec_4_k_cu_4c6849c4_47844cuda3std6ranges3__45__cpo9iter_moveE)
_ZN39_INTERNAL_858a95ec_4_k_cu_4c6849c4_47844cuda3std6ranges3__45__cpo9iter_moveE:
	.zero		1
	.type		_ZN39_INTERNAL_858a95ec_4_k_cu_4c6849c4_47844cuda3std3__45__cpo5beginE,@object
	.size		_ZN39_INTERNAL_858a95ec_4_k_cu_4c6849c4_47844cuda3std3__45__cpo5beginE,(_ZN39_INTERNAL_858a95ec_4_k_cu_4c6849c4_47844cuda3std3__441_GLOBAL__N__858a95ec_4_k_cu_4c6849c4_47846ignoreE - _ZN39_INTERNAL_858a95ec_4_k_cu_4c6849c4_47844cuda3std3__45__cpo5beginE)
_ZN39_INTERNAL_858a95ec_4_k_cu_4c6849c4_47844cuda3std3__45__cpo5beginE:
	.zero		1
	.type		_ZN39_INTERNAL_858a95ec_4_k_cu_4c6849c4_47844cuda3std3__441_GLOBAL__N__858a95ec_4_k_cu_4c6849c4_47846ignoreE,@object
	.size		_ZN39_INTERNAL_858a95ec_4_k_cu_4c6849c4_47844cuda3std3__441_GLOBAL__N__858a95ec_4_k_cu_4c6849c4_47846ignoreE,(_ZN39_INTERNAL_858a95ec_4_k_cu_4c6849c4_47844cute7productE - _ZN39_INTERNAL_858a95ec_4_k_cu_4c6849c4_47844cuda3std3__441_GLOBAL__N__858a95ec_4_k_cu_4c6849c4_47846ignoreE)
_ZN39_INTERNAL_858a95ec_4_k_cu_4c6849c4_47844cuda3std3__441_GLOBAL__N__858a95ec_4_k_cu_4c6849c4_47846ignoreE:
	.zero		1
	.type		_ZN39_INTERNAL_858a95ec_4_k_cu_4c6849c4_47844cute7productE,@object
	.size		_ZN39_INTERNAL_858a95ec_4_k_cu_4c6849c4_47844cute7productE,(_ZN39_INTERNAL_858a95ec_4_k_cu_4c6849c4_47844cuda3std3__45__cpo3endE - _ZN39_INTERNAL_858a95ec_4_k_cu_4c6849c4_47844cute7productE)
_ZN39_INTERNAL_858a95ec_4_k_cu_4c6849c4_47844cute7productE:
	.zero		1
	.type		_ZN39_INTERNAL_858a95ec_4_k_cu_4c6849c4_47844cuda3std3__45__cpo3endE,@object
	.size		_ZN39_INTERNAL_858a95ec_4_k_cu_4c6849c4_47844cuda3std3__45__cpo3endE,(_ZN39_INTERNAL_858a95ec_4_k_cu_4c6849c4_47844cuda3std3__419piecewise_constructE - _ZN39_INTERNAL_858a95ec_4_k_cu_4c6849c4_47844cuda3std3__45__cpo3endE)
_ZN39_INTERNAL_858a95ec_4_k_cu_4c6849c4_47844cuda3std3__45__cpo3endE:
	.zero		1
	.type		_ZN39_INTERNAL_858a95ec_4_k_cu_4c6849c4_47844cuda3std3__419piecewise_constructE,@object
	.size		_ZN39_INTERNAL_858a95ec_4_k_cu_4c6849c4_47844cuda3std3__419piecewise_constructE,(_ZN39_INTERNAL_858a95ec_4_k_cu_4c6849c4_47844cuda3std3__45__cpo4cendE - _ZN39_INTERNAL_858a95ec_4_k_cu_4c6849c4_47844cuda3std3__419piecewise_constructE)
_ZN39_INTERNAL_858a95ec_4_k_cu_4c6849c4_47844cuda3std3__419piecewise_constructE:
	.zero		1
	.type		_ZN39_INTERNAL_858a95ec_4_k_cu_4c6849c4_47844cuda3std3__45__cpo4cendE,@object
	.size		_ZN39_INTERNAL_858a95ec_4_k_cu_4c6849c4_47844cuda3std3__45__cpo4cendE,(_ZN39_INTERNAL_858a95ec_4_k_cu_4c6849c4_47844cuda3std6ranges3__45__cpo4swapE - _ZN39_INTERNAL_858a95ec_4_k_cu_4c6849c4_47844cuda3std3__45__cpo4cendE)
_ZN39_INTERNAL_858a95ec_4_k_cu_4c6849c4_47844cuda3std3__45__cpo4cendE:
	.zero		1
	.type		_ZN39_INTERNAL_858a95ec_4_k_cu_4c6849c4_47844cuda3std6ranges3__45__cpo4swapE,@object
	.size		_ZN39_INTERNAL_858a95ec_4_k_cu_4c6849c4_47844cuda3std6ranges3__45__cpo4swapE,(.L_8 - _ZN39_INTERNAL_858a95ec_4_k_cu_4c6849c4_47844cuda3std6ranges3__45__cpo4swapE)
_ZN39_INTERNAL_858a95ec_4_k_cu_4c6849c4_47844cuda3std6ranges3__45__cpo4swapE:
	.zero		1
.L_8:


//--------------------- .nv.constant0._ZN7cutlass13device_kernelINS_4gemm6kernel13GemmUniversalIN4cute5tupleIJiiiiEEENS1_10collective13CollectiveMmaINS1_34MainloopSm90TmaGmmaWarpSpecializedILi5ENS5_IJNS4_1CILi1EEENSA_ILi2EEESB_EEENS1_32KernelTmaWarpSpecializedPingpongEEENS5_IJNSA_ILi64EEENSA_ILi256EEENSA_ILi128EEEEEEaNS5_IJlSB_lEEEaSK_NS4_8TiledMMAINS4_8MMA_AtomIJNS4_4SM904GMMA27MMA_64x256x32_S32S8S8_SS_TNEEEENS4_6LayoutINS5_IJSB_SB_SB_EEENS5_IJNSA_ILi0EEEST_ST_EEEEENS5_IJNS4_10UnderscoreESW_SW_EEEEENS4_23SM90_TMA_LOAD_MULTICASTENS4_14ComposedLayoutINS4_7SwizzleILi3ELi4ELi3EEENS4_18smem_ptr_flag_bitsILi8EEENSR_INS5_IJNSA_ILi8EEESI_EEENS5_IJSI_SB_EEEEEEEvNS4_8identityENS4_13SM90_TMA_LOADES19_vS1A_EENS_8epilogue10collective6detail29Sm90TmaWarpSpecializedAdapterINS1E_15DefaultEpilogueIaSK_SK_NS1D_6thread17LinearCombinationIaLi1EiiLNS1I_9ScaleType4KindE0ELNS_15FloatRoundStyleE2EaEENS1_15EpilogueDefaultEEEEEvvEEEEvNT_6ParamsE --------------------------
	.section	.nv.constant0._ZN7cutlass13device_kernelINS_4gemm6kernel13GemmUniversalIN4cute5tupleIJiiiiEEENS1_10collective13CollectiveMmaINS1_34MainloopSm90TmaGmmaWarpSpecializedILi5ENS5_IJNS4_1CILi1EEENSA_ILi2EEESB_EEENS1_32KernelTmaWarpSpecializedPingpongEEENS5_IJNSA_ILi64EEENSA_ILi256EEENSA_ILi128EEEEEEaNS5_IJlSB_lEEEaSK_NS4_8TiledMMAINS4_8MMA_AtomIJNS4_4SM904GMMA27MMA_64x256x32_S32S8S8_SS_TNEEEENS4_6LayoutINS5_IJSB_SB_SB_EEENS5_IJNSA_ILi0EEEST_ST_EEEEENS5_IJNS4_10UnderscoreESW_SW_EEEEENS4_23SM90_TMA_LOAD_MULTICASTENS4_14ComposedLayoutINS4_7SwizzleILi3ELi4ELi3EEENS4_18smem_ptr_flag_bitsILi8EEENSR_INS5_IJNSA_ILi8EEESI_EEENS5_IJSI_SB_EEEEEEEvNS4_8identityENS4_13SM90_TMA_LOADES19_vS1A_EENS_8epilogue10collective6detail29Sm90TmaWarpSpecializedAdapterINS1E_15DefaultEpilogueIaSK_SK_NS1D_6thread17LinearCombinationIaLi1EiiLNS1I_9ScaleType4KindE0ELNS_15FloatRoundStyleE2EaEENS1_15EpilogueDefaultEEEEEvvEEEEvNT_6ParamsE,"a",@progbits
	.sectionflags	@""
	.align	4
.nv.constant0._ZN7cutlass13device_kernelINS_4gemm6kernel13GemmUniversalIN4cute5tupleIJiiiiEEENS1_10collective13CollectiveMmaINS1_34MainloopSm90TmaGmmaWarpSpecializedILi5ENS5_IJNS4_1CILi1EEENSA_ILi2EEESB_EEENS1_32KernelTmaWarpSpecializedPingpongEEENS5_IJNSA_ILi64EEENSA_ILi256EEENSA_ILi128EEEEEEaNS5_IJlSB_lEEEaSK_NS4_8TiledMMAINS4_8MMA_AtomIJNS4_4SM904GMMA27MMA_64x256x32_S32S8S8_SS_TNEEEENS4_6LayoutINS5_IJSB_SB_SB_EEENS5_IJNSA_ILi0EEEST_ST_EEEEENS5_IJNS4_10UnderscoreESW_SW_EEEEENS4_23SM90_TMA_LOAD_MULTICASTENS4_14ComposedLayoutINS4_7SwizzleILi3ELi4ELi3EEENS4_18smem_ptr_flag_bitsILi8EEENSR_INS5_IJNSA_ILi8EEESI_EEENS5_IJSI_SB_EEEEEEEvNS4_8identityENS4_13SM90_TMA_LOADES19_vS1A_EENS_8epilogue10collective6detail29Sm90TmaWarpSpecializedAdapterINS1E_15DefaultEpilogueIaSK_SK_NS1D_6thread17LinearCombinationIaLi1EiiLNS1I_9ScaleType4KindE0ELNS_15FloatRoundStyleE2EaEENS1_15EpilogueDefaultEEEEEvvEEEEvNT_6ParamsE:
	.zero		1664


//--------------------- SYMBOLS --------------------------

	.type		.nv.reservedSmem.offset0,@object
	.size		.nv.reservedSmem.offset0,0x4
	.type		__assertfail,@function
